	.target	sm_90a

	.elftype	@"ET_EXEC"


//--------------------- .note.nv.tkinfo           --------------------------
	.section	.note.nv.tkinfo,"",@"SHT_NOTE"
	.sectionflags	@"SHF_NOTE_NV_TKINFO"
	.tkinfo
        /*0018*/ 	.word	0x00000002
        /*0030*/ 	.string	""
        /*0030*/ 	.string	"ptxas"
        /*0030*/ 	.string	"Cuda compilation tools, release 13.0, V13.0.88"
        /*0030*/ 	.string	"Build cuda_13.0.r13.0/compiler.36424714_0"
        /*0030*/ 	.string	"-arch sm_90a -m 64 "



//--------------------- .note.nv.cuinfo           --------------------------
	.section	.note.nv.cuinfo,"",@"SHT_NOTE"
	.sectionflags	@"SHF_NOTE_NV_CUINFO"
        /*0018*/ 	.short	0x0002
        /*001a*/ 	.short	0x005a
        /*001c*/ 	.short	0x0082
	.zero		2


//--------------------- .nv.info                  --------------------------
	.section	.nv.info,"",@"SHT_CUDA_INFO"
	.align	4


	//----- nvinfo : EIATTR_REGCOUNT
	.align		4
        /*0000*/ 	.byte	0x04, 0x2f
        /*0002*/ 	.short	(.L_12 - .L_11)
	.align		4
.L_11:
        /*0004*/ 	.word	index@(_ZN7cutlass13device_kernelINS_4gemm6kernel13GemmUniversalIN4cute5tupleIJiiiiEEENS1_10collective13CollectiveMmaINS1_37MainloopSm90TmaGmmaWarpSpecializedFP8ILi16ENS5_IJNS4_1CILi1EEESB_SB_EEENS1_35KernelTmaWarpSpecializedCooperativeEEENS5_IJNSA_ILi256EEENSA_ILi192EEENSA_ILi32EEEEEENS_12float_e4m3_tENS5_IJlSB_lEEESJ_SK_NS4_8TiledMMAINS4_8MMA_AtomIJNS4_4SM904GMMA31MMA_64x192x32_F32E4M3E4M3_SS_TNILNSO_7ScaleInE1ELSQ_1EEEEEENS4_6LayoutINS5_IJNSA_ILi2EEESB_SB_EEENS5_IJSB_NSA_ILi0EEESW_EEEEENS5_IJNS4_10UnderscoreESZ_SZ_EEEEENS4_13SM90_TMA_LOADENS4_14ComposedLayoutINS4_7SwizzleILi1ELi4ELi3EEENS4_18smem_ptr_flag_bitsILi8EEENST_INS5_IJNSA_ILi8EEESH_EEENS5_IJSH_SB_EEEEEEEvNS4_8identityES12_S1C_vS1D_EENS_8epilogue10collective6detail29Sm90TmaWarpSpecializedAdapterINS1G_15DefaultEpilogueISJ_SK_SK_NS1F_6thread17LinearCombinationISJ_Li1EffLNS1K_9ScaleType4KindE0ELNS_15FloatRoundStyleE2ESJ_EENS1_15EpilogueDefaultEEEEEvvEEEEvNT_6ParamsE)
        /*0008*/ 	.word	0x000000a8


	//----- nvinfo : EIATTR_FRAME_SIZE
	.align		4
.L_12:
        /*000c*/ 	.byte	0x04, 0x11
        /*000e*/ 	.short	(.L_14 - .L_13)
	.align		4
.L_13:
        /*0010*/ 	.word	index@(_ZN7cutlass13device_kernelINS_4gemm6kernel13GemmUniversalIN4cute5tupleIJiiiiEEENS1_10collective13CollectiveMmaINS1_37MainloopSm90TmaGmmaWarpSpecializedFP8ILi16ENS5_IJNS4_1CILi1EEESB_SB_EEENS1_35KernelTmaWarpSpecializedCooperativeEEENS5_IJNSA_ILi256EEENSA_ILi192EEENSA_ILi32EEEEEENS_12float_e4m3_tENS5_IJlSB_lEEESJ_SK_NS4_8TiledMMAINS4_8MMA_AtomIJNS4_4SM904GMMA31MMA_64x192x32_F32E4M3E4M3_SS_TNILNSO_7ScaleInE1ELSQ_1EEEEEENS4_6LayoutINS5_IJNSA_ILi2EEESB_SB_EEENS5_IJSB_NSA_ILi0EEESW_EEEEENS5_IJNS4_10UnderscoreESZ_SZ_EEEEENS4_13SM90_TMA_LOADENS4_14ComposedLayoutINS4_7SwizzleILi1ELi4ELi3EEENS4_18smem_ptr_flag_bitsILi8EEENST_INS5_IJNSA_ILi8EEESH_EEENS5_IJSH_SB_EEEEEEEvNS4_8identityES12_S1C_vS1D_EENS_8epilogue10collective6detail29Sm90TmaWarpSpecializedAdapterINS1G_15DefaultEpilogueISJ_SK_SK_NS1F_6thread17LinearCombinationISJ_Li1EffLNS1K_9ScaleType4KindE0ELNS_15FloatRoundStyleE2ESJ_EENS1_15EpilogueDefaultEEEEEvvEEEEvNT_6ParamsE)
        /*0014*/ 	.word	0x00000300


	//----- nvinfo : EIATTR_MIN_STACK_SIZE
	.align		4
.L_14:
        /*0018*/ 	.byte	0x04, 0x12
        /*001a*/ 	.short	(.L_16 - .L_15)
	.align		4
.L_15:
        /*001c*/ 	.word	index@(_ZN7cutlass13device_kernelINS_4gemm6kernel13GemmUniversalIN4cute5tupleIJiiiiEEENS1_10collective13CollectiveMmaINS1_37MainloopSm90TmaGmmaWarpSpecializedFP8ILi16ENS5_IJNS4_1CILi1EEESB_SB_EEENS1_35KernelTmaWarpSpecializedCooperativeEEENS5_IJNSA_ILi256EEENSA_ILi192EEENSA_ILi32EEEEEENS_12float_e4m3_tENS5_IJlSB_lEEESJ_SK_NS4_8TiledMMAINS4_8MMA_AtomIJNS4_4SM904GMMA31MMA_64x192x32_F32E4M3E4M3_SS_TNILNSO_7ScaleInE1ELSQ_1EEEEEENS4_6LayoutINS5_IJNSA_ILi2EEESB_SB_EEENS5_IJSB_NSA_ILi0EEESW_EEEEENS5_IJNS4_10UnderscoreESZ_SZ_EEEEENS4_13SM90_TMA_LOADENS4_14ComposedLayoutINS4_7SwizzleILi1ELi4ELi3EEENS4_18smem_ptr_flag_bitsILi8EEENST_INS5_IJNSA_ILi8EEESH_EEENS5_IJSH_SB_EEEEEEEvNS4_8identityES12_S1C_vS1D_EENS_8epilogue10collective6detail29Sm90TmaWarpSpecializedAdapterINS1G_15DefaultEpilogueISJ_SK_SK_NS1F_6thread17LinearCombinationISJ_Li1EffLNS1K_9ScaleType4KindE0ELNS_15FloatRoundStyleE2ESJ_EENS1_15EpilogueDefaultEEEEEvvEEEEvNT_6ParamsE)
        /*0020*/ 	.word	0x00000300
.L_16:


//--------------------- .nv.compat                --------------------------
	.section	.nv.compat,"",@"SHT_CUDA_COMPAT_INFO"
	.align	4
        /*0000*/ 	.byte	0x02, 0x09, 0x01, 0x00, 0x02, 0x02, 0x04, 0x00, 0x02, 0x05, 0x05, 0x00, 0x03, 0x07, 0x01, 0x01
        /*0010*/ 	.byte	0x02, 0x03, 0x01, 0x00, 0x02, 0x06, 0x01, 0x00, 0x04, 0x0b, 0x08, 0x00, 0x00, 0x00, 0x00, 0x00
        /*0020*/ 	.byte	0x00, 0x00, 0x00, 0x00


//--------------------- .nv.info._ZN7cutlass13device_kernelINS_4gemm6kernel13GemmUniversalIN4cute5tupleIJiiiiEEENS1_10collective13CollectiveMmaINS1_37MainloopSm90TmaGmmaWarpSpecializedFP8ILi16ENS5_IJNS4_1CILi1EEESB_SB_EEENS1_35KernelTmaWarpSpecializedCooperativeEEENS5_IJNSA_ILi256EEENSA_ILi192EEENSA_ILi32EEEEEENS_12float_e4m3_tENS5_IJlSB_lEEESJ_SK_NS4_8TiledMMAINS4_8MMA_AtomIJNS4_4SM904GMMA31MMA_64x192x32_F32E4M3E4M3_SS_TNILNSO_7ScaleInE1ELSQ_1EEEEEENS4_6LayoutINS5_IJNSA_ILi2EEESB_SB_EEENS5_IJSB_NSA_ILi0EEESW_EEEEENS5_IJNS4_10UnderscoreESZ_SZ_EEEEENS4_13SM90_TMA_LOADENS4_14ComposedLayoutINS4_7SwizzleILi1ELi4ELi3EEENS4_18smem_ptr_flag_bitsILi8EEENST_INS5_IJNSA_ILi8EEESH_EEENS5_IJSH_SB_EEEEEEEvNS4_8identityES12_S1C_vS1D_EENS_8epilogue10collective6detail29Sm90TmaWarpSpecializedAdapterINS1G_15DefaultEpilogueISJ_SK_SK_NS1F_6thread17LinearCombinationISJ_Li1EffLNS1K_9ScaleType4KindE0ELNS_15FloatRoundStyleE2ESJ_EENS1_15EpilogueDefaultEEEEEvvEEEEvNT_6ParamsE --------------------------
	.section	.nv.info._ZN7cutlass13device_kernelINS_4gemm6kernel13GemmUniversalIN4cute5tupleIJiiiiEEENS1_10collective13CollectiveMmaINS1_37MainloopSm90TmaGmmaWarpSpecializedFP8ILi16ENS5_IJNS4_1CILi1EEESB_SB_EEENS1_35KernelTmaWarpSpecializedCooperativeEEENS5_IJNSA_ILi256EEENSA_ILi192EEENSA_ILi32EEEEEENS_12float_e4m3_tENS5_IJlSB_lEEESJ_SK_NS4_8TiledMMAINS4_8MMA_AtomIJNS4_4SM904GMMA31MMA_64x192x32_F32E4M3E4M3_SS_TNILNSO_7ScaleInE1ELSQ_1EEEEEENS4_6LayoutINS5_IJNSA_ILi2EEESB_SB_EEENS5_IJSB_NSA_ILi0EEESW_EEEEENS5_IJNS4_10UnderscoreESZ_SZ_EEEEENS4_13SM90_TMA_LOADENS4_14ComposedLayoutINS4_7SwizzleILi1ELi4ELi3EEENS4_18smem_ptr_flag_bitsILi8EEENST_INS5_IJNSA_ILi8EEESH_EEENS5_IJSH_SB_EEEEEEEvNS4_8identityES12_S1C_vS1D_EENS_8epilogue10collective6detail29Sm90TmaWarpSpecializedAdapterINS1G_15DefaultEpilogueISJ_SK_SK_NS1F_6thread17LinearCombinationISJ_Li1EffLNS1K_9ScaleType4KindE0ELNS_15FloatRoundStyleE2ESJ_EENS1_15EpilogueDefaultEEEEEvvEEEEvNT_6ParamsE,"",@"SHT_CUDA_INFO"
	.sectionflags	@""
	.align	4


	//----- nvinfo : EIATTR_CUDA_API_VERSION
	.align		4
        /*0000*/ 	.byte	0x04, 0x37
        /*0002*/ 	.short	(.L_18 - .L_17)
.L_17:
        /*0004*/ 	.word	0x00000082


	//----- nvinfo : EIATTR_KPARAM_INFO
	.align		4
.L_18:
        /*0008*/ 	.byte	0x04, 0x17
        /*000a*/ 	.short	(.L_20 - .L_19)
.L_19:
        /*000c*/ 	.word	0x00000000
        /*0010*/ 	.short	0x0000
        /*0012*/ 	.short	0x0070
        /*0014*/ 	.byte	0x00, 0xf0, 0x01, 0x10


	//----- nvinfo : EIATTR_SPARSE_MMA_MASK
	.align		4
.L_20:
        /*0018*/ 	.byte	0x03, 0x50
        /*001a*/ 	.short	0x0000


	//----- nvinfo : EIATTR_MAXREG_COUNT
	.align		4
        /*001c*/ 	.byte	0x03, 0x1b
        /*001e*/ 	.short	0x00a8


	//----- nvinfo : EIATTR_NUM_BARRIERS
	.align		4
        /*0020*/ 	.byte	0x02, 0x4c
        /*0022*/ 	.byte	0x01
	.zero		1


	//----- nvinfo : EIATTR_ANNOTATIONS
	.align		4
        /*0024*/ 	.byte	0x04, 0x55
        /*0026*/ 	.short	(.L_22 - .L_21)


	//   ....[0]....
.L_21:
        /*0028*/ 	.word	0x00000001
        /*002c*/ 	.byte	0x40, 0x07, 0x00, 0x00, 0x01, 0x00, 0x00, 0x00, 0x60, 0x07, 0x00, 0x00, 0x01, 0x00, 0x00, 0x00
        /* <DEDUP_REMOVED lines=770> */
        /*305c*/ 	.byte	0x30, 0xa0, 0x01, 0x00


	//----- nvinfo : EIATTR_MERCURY_ISA_VERSION
	.align		4
.L_22:
        /*3060*/ 	.byte	0x03, 0x5f
        /*3062*/ 	.short	0x0101


	//----- nvinfo : EIATTR_INT_WARP_WIDE_INSTR_OFFSETS
	.align		4
        /*3064*/ 	.byte	0x04, 0x31
        /*3066*/ 	.short	(.L_24 - .L_23)


	//   ....[0]....
.L_23:
        /*3068*/ 	.word	0x00000630


	//   ....[1]....
        /*306c*/ 	.word	0x00000650


	//   ....[2]....
        /*3070*/ 	.word	0x00000750


	//----- nvinfo : EIATTR_COOP_GROUP_MASK_REGIDS
	.align		4
.L_24:
        /*3074*/ 	.byte	0x04, 0x29
        /*3076*/ 	.short	(.L_26 - .L_25)


	//   ....[0]....
.L_25:
        /*3078*/ 	.word	0xffffffff


	//   ....[1]....
        /*307c*/ 	.word	0xffffffff


	//   ....[2]....
        /*3080*/ 	.word	0xffffffff


	//   ....[3]....
        /*3084*/ 	.word	0xffffffff


	//   ....[4]....
        /*3088*/ 	.word	0xffffffff


	//----- nvinfo : EIATTR_COOP_GROUP_INSTR_OFFSETS
	.align		4
.L_26:
        /*308c*/ 	.byte	0x04, 0x28
        /*308e*/ 	.short	(.L_28 - .L_27)


	//   ....[0]....
.L_27:
        /*3090*/ 	.word	0x00000070


	//   ....[1]....
        /*3094*/ 	.word	0x00000080


	//   ....[2]....
        /*3098*/ 	.word	0x000001a0


	//   ....[3]....
        /*309c*/ 	.word	0x00000570


	//   ....[4]....
        /*30a0*/ 	.word	0x000020d0


	//----- nvinfo : EIATTR_REG_RECONFIG
	.align		4
.L_28:
        /*30a4*/ 	.byte	0x01, 0x54
	.zero		2


	//----- nvinfo : EIATTR_MBARRIER_INSTR_OFFSETS
	.align		4
        /*30a8*/ 	.byte	0x04, 0x39
        /*30aa*/ 	.short	(.L_30 - .L_29)


	//   ....[0]....
.L_29:
        /*30ac*/ 	.word	0x00000340
        /*30b0*/ 	.word	0x000000ff
        /*30b4*/ 	.word	0x00000000
        /*30b8*/ 	.short	0x0100
        /*30ba*/ 	.byte	0x09
	.zero		1


	//   ....[1]....
        /*30bc*/ 	.word	0x00000350
        /*30c0*/ 	.word	0x000000ff
        /*30c4*/ 	.word	0x00000080
        /*30c8*/ 	.short	0x0100
        /*30ca*/ 	.byte	0x09
	.zero		1


	//   ....[2]....
        /*30cc*/ 	.word	0x00000360
        /*30d0*/ 	.word	0x000000ff
        /*30d4*/ 	.word	0x00000008
        /*30d8*/ 	.short	0x0100
        /*30da*/ 	.byte	0x09
	.zero		1


	//   ....[3]....
        /*30dc*/ 	.word	0x00000370
        /*30e0*/ 	.word	0x000000ff
        /*30e4*/ 	.word	0x00000088
        /*30e8*/ 	.short	0x0100
        /*30ea*/ 	.byte	0x09
	.zero		1


	//   ....[4]....
        /*30ec*/ 	.word	0x00000380
        /*30f0*/ 	.word	0x000000ff
        /*30f4*/ 	.word	0x00000010
        /*30f8*/ 	.short	0x0100
        /*30fa*/ 	.byte	0x09
	.zero		1


	//   ....[5]....
        /*30fc*/ 	.word	0x00000390
        /*3100*/ 	.word	0x000000ff
        /*3104*/ 	.word	0x00000090
        /*3108*/ 	.short	0x0100
        /*310a*/ 	.byte	0x09
	.zero		1


	//   ....[6]....
        /*310c*/ 	.word	0x000003a0
        /*3110*/ 	.word	0x000000ff
        /*3114*/ 	.word	0x00000018
        /*3118*/ 	.short	0x0100
        /*311a*/ 	.byte	0x09
	.zero		1


	//   ....[7]....
        /*311c*/ 	.word	0x000003b0
        /*3120*/ 	.word	0x000000ff
        /*3124*/ 	.word	0x00000098
        /*3128*/ 	.short	0x0100
        /*312a*/ 	.byte	0x09
	.zero		1


	//   ....[8]....
        /*312c*/ 	.word	0x000003c0
        /*3130*/ 	.word	0x000000ff
        /*3134*/ 	.word	0x00000020
        /*3138*/ 	.short	0x0100
        /*313a*/ 	.byte	0x09
	.zero		1


	//   ....[9]....
        /*313c*/ 	.word	0x000003d0
        /*3140*/ 	.word	0x000000ff
        /*3144*/ 	.word	0x000000a0
        /*3148*/ 	.short	0x0100
        /*314a*/ 	.byte	0x09
	.zero		1


	//   ....[10]....
        /*314c*/ 	.word	0x000003e0
        /*3150*/ 	.word	0x000000ff
        /*3154*/ 	.word	0x00000028
        /*3158*/ 	.short	0x0100
        /*315a*/ 	.byte	0x09
	.zero		1


	//   ....[11]....
        /*315c*/ 	.word	0x000003f0
        /*3160*/ 	.word	0x000000ff
        /*3164*/ 	.word	0x000000a8
        /*3168*/ 	.short	0x0100
        /*316a*/ 	.byte	0x09
	.zero		1


	//   ....[12]....
        /*316c*/ 	.word	0x00000400
        /*3170*/ 	.word	0x000000ff
        /*3174*/ 	.word	0x00000030
        /*3178*/ 	.short	0x0100
        /*317a*/ 	.byte	0x09
	.zero		1


	//   ....[13]....
        /*317c*/ 	.word	0x00000410
        /*3180*/ 	.word	0x000000ff
        /*3184*/ 	.word	0x000000b0
        /*3188*/ 	.short	0x0100
        /*318a*/ 	.byte	0x09
	.zero		1


	//   ....[14]....
        /*318c*/ 	.word	0x00000420
        /*3190*/ 	.word	0x000000ff
        /*3194*/ 	.word	0x00000038
        /*3198*/ 	.short	0x0100
        /*319a*/ 	.byte	0x09
	.zero		1


	//   ....[15]....
        /*319c*/ 	.word	0x00000430
        /*31a0*/ 	.word	0x000000ff
        /*31a4*/ 	.word	0x000000b8
        /*31a8*/ 	.short	0x0100
        /*31aa*/ 	.byte	0x09
	.zero		1


	//   ....[16]....
        /*31ac*/ 	.word	0x00000440
        /*31b0*/ 	.word	0x000000ff
        /*31b4*/ 	.word	0x00000040
        /*31b8*/ 	.short	0x0100
        /*31ba*/ 	.byte	0x09
	.zero		1


	//   ....[17]....
        /*31bc*/ 	.word	0x00000450
        /*31c0*/ 	.word	0x000000ff
        /*31c4*/ 	.word	0x000000c0
        /*31c8*/ 	.short	0x0100
        /*31ca*/ 	.byte	0x09
	.zero		1


	//   ....[18]....
        /*31cc*/ 	.word	0x00000460
        /*31d0*/ 	.word	0x000000ff
        /*31d4*/ 	.word	0x00000048
        /*31d8*/ 	.short	0x0100
        /*31da*/ 	.byte	0x09
	.zero		1


	//   ....[19]....
        /*31dc*/ 	.word	0x00000470
        /*31e0*/ 	.word	0x000000ff
        /*31e4*/ 	.word	0x000000c8
        /*31e8*/ 	.short	0x0100
        /*31ea*/ 	.byte	0x09
	.zero		1


	//   ....[20]....
        /*31ec*/ 	.word	0x00000480
        /*31f0*/ 	.word	0x000000ff
        /*31f4*/ 	.word	0x00000050
        /*31f8*/ 	.short	0x0100
        /*31fa*/ 	.byte	0x09
	.zero		1


	//   ....[21]....
        /*31fc*/ 	.word	0x00000490
        /*3200*/ 	.word	0x000000ff
        /*3204*/ 	.word	0x000000d0
        /*3208*/ 	.short	0x0100
        /*320a*/ 	.byte	0x09
	.zero		1


	//   ....[22]....
        /*320c*/ 	.word	0x000004a0
        /*3210*/ 	.word	0x000000ff
        /*3214*/ 	.word	0x00000058
        /*3218*/ 	.short	0x0100
        /*321a*/ 	.byte	0x09
	.zero		1


	//   ....[23]....
        /*321c*/ 	.word	0x000004b0
        /*3220*/ 	.word	0x000000ff
        /*3224*/ 	.word	0x000000d8
        /*3228*/ 	.short	0x0100
        /*322a*/ 	.byte	0x09
	.zero		1


	//   ....[24]....
        /*322c*/ 	.word	0x000004c0
        /*3230*/ 	.word	0x000000ff
        /*3234*/ 	.word	0x00000060
        /*3238*/ 	.short	0x0100
        /*323a*/ 	.byte	0x09
	.zero		1


	//   ....[25]....
        /*323c*/ 	.word	0x000004d0
        /*3240*/ 	.word	0x000000ff
        /*3244*/ 	.word	0x000000e0
        /*3248*/ 	.short	0x0100
        /*324a*/ 	.byte	0x09
	.zero		1


	//   ....[26]....
        /*324c*/ 	.word	0x000004e0
        /*3250*/ 	.word	0x000000ff
        /*3254*/ 	.word	0x00000068
        /*3258*/ 	.short	0x0100
        /*325a*/ 	.byte	0x09
	.zero		1


	//   ....[27]....
        /*325c*/ 	.word	0x000004f0
        /*3260*/ 	.word	0x000000ff
        /*3264*/ 	.word	0x000000e8
        /*3268*/ 	.short	0x0100
        /*326a*/ 	.byte	0x09
	.zero		1


	//   ....[28]....
        /*326c*/ 	.word	0x00000500
        /*3270*/ 	.word	0x000000ff
        /*3274*/ 	.word	0x00000070
        /*3278*/ 	.short	0x0100
        /*327a*/ 	.byte	0x09
	.zero		1


	//   ....[29]....
        /*327c*/ 	.word	0x00000510
        /*3280*/ 	.word	0x000000ff
        /*3284*/ 	.word	0x000000f0
        /*3288*/ 	.short	0x0100
        /*328a*/ 	.byte	0x09
	.zero		1


	//   ....[30]....
        /*328c*/ 	.word	0x00000520
        /*3290*/ 	.word	0x000000ff
        /*3294*/ 	.word	0x00000078
        /*3298*/ 	.short	0x0100
        /*329a*/ 	.byte	0x09
	.zero		1


	//   ....[31]....
        /*329c*/ 	.word	0x00000530
        /*32a0*/ 	.word	0x000000ff
        /*32a4*/ 	.word	0x000000f8
        /*32a8*/ 	.short	0x0100
        /*32aa*/ 	.byte	0x09
	.zero		1


	//   ....[32]....
        /*32ac*/ 	.word	0x00000780
        /*32b0*/ 	.word	0x000000ff
        /*32b4*/ 	.word	0x00000110
        /*32b8*/ 	.short	0x0100
        /*32ba*/ 	.byte	0x06
	.zero		1


	//   ....[33]....
        /*32bc*/ 	.word	0x00000790
        /*32c0*/ 	.word	0x000000ff
        /*32c4*/ 	.word	0x00000118
        /*32c8*/ 	.short	0x0100
        /*32ca*/ 	.byte	0x06
	.zero		1


	//   ....[34]....
        /*32cc*/ 	.word	0x000024c0
        /*32d0*/ 	.word	0x000000ff
        /*32d4*/ 	.word	0x00000000
        /*32d8*/ 	.short	0x010a
        /*32da*/ 	.byte	0x07
	.zero		1


	//   ....[35]....
        /*32dc*/ 	.word	0x00002520
        /*32e0*/ 	.word	0x000000ff
        /*32e4*/ 	.word	0x00000000
        /*32e8*/ 	.short	0x010a
        /*32ea*/ 	.byte	0x07
	.zero		1


	//   ....[36]....
        /*32ec*/ 	.word	0x000048f0
        /*32f0*/ 	.word	0x000000ff
        /*32f4*/ 	.word	0x00000000
        /*32f8*/ 	.short	0x010a
        /*32fa*/ 	.byte	0x09
	.zero		1


	//   ....[37]....
        /*32fc*/ 	.word	0x00004930
        /*3300*/ 	.word	0x000000ff
        /*3304*/ 	.word	0x00000000
        /*3308*/ 	.short	0x010a
        /*330a*/ 	.byte	0x09
	.zero		1


	//   ....[38]....
        /*330c*/ 	.word	0x00006d40
        /*3310*/ 	.word	0x000000ff
        /*3314*/ 	.word	0x00000000
        /*3318*/ 	.short	0x0101
        /*331a*/ 	.byte	0x08
	.zero		1


	//   ....[39]....
        /*331c*/ 	.word	0x00009310
        /*3320*/ 	.word	0x000000ff
        /*3324*/ 	.word	0x00000000
        /*3328*/ 	.short	0x0101
        /*332a*/ 	.byte	0x06
	.zero		1


	//   ....[40]....
        /*332c*/ 	.word	0x00018b90
        /*3330*/ 	.word	0x0000000c
        /*3334*/ 	.word	0x00000080
        /*3338*/ 	.short	0x010a
        /*333a*/ 	.byte	0x3f
	.zero		1


	//   ....[41]....
        /*333c*/ 	.word	0x00018f50
        /*3340*/ 	.word	0x00000003
        /*3344*/ 	.word	0x00000118
        /*3348*/ 	.short	0x0101
        /*334a*/ 	.byte	0x3f
	.zero		1


	//   ....[42]....
        /*334c*/ 	.word	0x000196c0
        /*3350*/ 	.word	0x00000007
        /*3354*/ 	.word	0x00000000
        /*3358*/ 	.short	0x010a
        /*335a*/ 	.byte	0x3f
	.zero		1


	//   ....[43]....
        /*335c*/ 	.word	0x00019740
        /*3360*/ 	.word	0x00000009
        /*3364*/ 	.word	0x00000000
        /*3368*/ 	.short	0x010a
        /*336a*/ 	.byte	0x3f
	.zero		1


	//   ....[44]....
        /*336c*/ 	.word	0x000197d0
        /*3370*/ 	.word	0x00000006
        /*3374*/ 	.word	0x00000000
        /*3378*/ 	.short	0x010a
        /*337a*/ 	.byte	0x3f
	.zero		1


	//   ....[45]....
        /*337c*/ 	.word	0x00019860
        /*3380*/ 	.word	0x00000009
        /*3384*/ 	.word	0x00000000
        /*3388*/ 	.short	0x010a
        /*338a*/ 	.byte	0x3f
	.zero		1


	//   ....[46]....
        /*338c*/ 	.word	0x000198f0
        /*3390*/ 	.word	0x00000006
        /*3394*/ 	.word	0x00000000
        /*3398*/ 	.short	0x010a
        /*339a*/ 	.byte	0x3f
	.zero		1


	//   ....[47]....
        /*339c*/ 	.word	0x00019980
        /*33a0*/ 	.word	0x00000009
        /*33a4*/ 	.word	0x00000000
        /*33a8*/ 	.short	0x010a
        /*33aa*/ 	.byte	0x3f
	.zero		1


	//   ....[48]....
        /*33ac*/ 	.word	0x00019a10
        /*33b0*/ 	.word	0x00000006
        /*33b4*/ 	.word	0x00000000
        /*33b8*/ 	.short	0x010a
        /*33ba*/ 	.byte	0x3f
	.zero		1


	//   ....[49]....
        /*33bc*/ 	.word	0x00019aa0
        /*33c0*/ 	.word	0x00000009
        /*33c4*/ 	.word	0x00000000
        /*33c8*/ 	.short	0x010a
        /*33ca*/ 	.byte	0x3f
	.zero		1


	//   ....[50]....
        /*33cc*/ 	.word	0x00019b30
        /*33d0*/ 	.word	0x00000006
        /*33d4*/ 	.word	0x00000000
        /*33d8*/ 	.short	0x010a
        /*33da*/ 	.byte	0x3f
	.zero		1


	//   ....[51]....
        /*33dc*/ 	.word	0x00019bc0
        /*33e0*/ 	.word	0x00000009
        /*33e4*/ 	.word	0x00000000
        /*33e8*/ 	.short	0x010a
        /*33ea*/ 	.byte	0x3f
	.zero		1


	//   ....[52]....
        /*33ec*/ 	.word	0x00019c50
        /*33f0*/ 	.word	0x00000006
        /*33f4*/ 	.word	0x00000000
        /*33f8*/ 	.short	0x010a
        /*33fa*/ 	.byte	0x3f
	.zero		1


	//   ....[53]....
        /*33fc*/ 	.word	0x00019ce0
        /*3400*/ 	.word	0x00000009
        /*3404*/ 	.word	0x00000000
        /*3408*/ 	.short	0x010a
        /*340a*/ 	.byte	0x3f
	.zero		1


	//   ....[54]....
        /*340c*/ 	.word	0x00019d70
        /*3410*/ 	.word	0x00000006
        /*3414*/ 	.word	0x00000000
        /*3418*/ 	.short	0x010a
        /*341a*/ 	.byte	0x3f
	.zero		1


	//   ....[55]....
        /*341c*/ 	.word	0x00019e00
        /*3420*/ 	.word	0x00000009
        /*3424*/ 	.word	0x00000000
        /*3428*/ 	.short	0x010a
        /*342a*/ 	.byte	0x3f
	.zero		1


	//   ....[56]....
        /*342c*/ 	.word	0x00019e90
        /*3430*/ 	.word	0x00000006
        /*3434*/ 	.word	0x00000000
        /*3438*/ 	.short	0x010a
        /*343a*/ 	.byte	0x3f
	.zero		1


	//   ....[57]....
        /*343c*/ 	.word	0x00019f20
        /*3440*/ 	.word	0x00000003
        /*3444*/ 	.word	0x00000000
        /*3448*/ 	.short	0x010a
        /*344a*/ 	.byte	0x3f
	.zero		1


	//   ....[58]....
        /*344c*/ 	.word	0x00019f90
        /*3450*/ 	.word	0x00000003
        /*3454*/ 	.word	0x00000000
        /*3458*/ 	.short	0x010a
        /*345a*/ 	.byte	0x3f
	.zero		1


	//   ....[59]....
        /*345c*/ 	.word	0x0001a000
        /*3460*/ 	.word	0x00000000
        /*3464*/ 	.word	0x00000000
        /*3468*/ 	.short	0x010a
        /*346a*/ 	.byte	0x3f
	.zero		1


	//   ....[60]....
        /*346c*/ 	.word	0x0001a0e0
        /*3470*/ 	.word	0x0000000c
        /*3474*/ 	.word	0x00000080
        /*3478*/ 	.short	0x010a
        /*347a*/ 	.byte	0x3f
	.zero		1


	//   ....[61]....
        /*347c*/ 	.word	0x0001a1c0
        /*3480*/ 	.word	0x00000007
        /*3484*/ 	.word	0x00000000
        /*3488*/ 	.short	0x010a
        /*348a*/ 	.byte	0x3f
	.zero		1


	//   ....[62]....
        /*348c*/ 	.word	0x0001a210
        /*3490*/ 	.word	0x00000009
        /*3494*/ 	.word	0x00000000
        /*3498*/ 	.short	0x010a
        /*349a*/ 	.byte	0x3f
	.zero		1


	//   ....[63]....
        /*349c*/ 	.word	0x0001a260
        /*34a0*/ 	.word	0x00000006
        /*34a4*/ 	.word	0x00000000
        /*34a8*/ 	.short	0x010a
        /*34aa*/ 	.byte	0x3f
	.zero		1


	//   ....[64]....
        /*34ac*/ 	.word	0x0001a2b0
        /*34b0*/ 	.word	0x00000009
        /*34b4*/ 	.word	0x00000000
        /*34b8*/ 	.short	0x010a
        /*34ba*/ 	.byte	0x3f
	.zero		1


	//   ....[65]....
        /*34bc*/ 	.word	0x0001a300
        /*34c0*/ 	.word	0x00000006
        /*34c4*/ 	.word	0x00000000
        /*34c8*/ 	.short	0x010a
        /*34ca*/ 	.byte	0x3f
	.zero		1


	//   ....[66]....
        /*34cc*/ 	.word	0x0001a350
        /*34d0*/ 	.word	0x00000009
        /*34d4*/ 	.word	0x00000000
        /*34d8*/ 	.short	0x010a
        /*34da*/ 	.byte	0x3f
	.zero		1


	//   ....[67]....
        /*34dc*/ 	.word	0x0001a3a0
        /*34e0*/ 	.word	0x00000006
        /*34e4*/ 	.word	0x00000000
        /*34e8*/ 	.short	0x010a
        /*34ea*/ 	.byte	0x3f
	.zero		1


	//   ....[68]....
        /*34ec*/ 	.word	0x0001a3f0
        /*34f0*/ 	.word	0x00000009
        /*34f4*/ 	.word	0x00000000
        /*34f8*/ 	.short	0x010a
        /*34fa*/ 	.byte	0x3f
	.zero		1


	//   ....[69]....
        /*34fc*/ 	.word	0x0001a440
        /*3500*/ 	.word	0x00000006
        /*3504*/ 	.word	0x00000000
        /*3508*/ 	.short	0x010a
        /*350a*/ 	.byte	0x3f
	.zero		1


	//   ....[70]....
        /*350c*/ 	.word	0x0001a490
        /*3510*/ 	.word	0x00000009
        /*3514*/ 	.word	0x00000000
        /*3518*/ 	.short	0x010a
        /*351a*/ 	.byte	0x3f
	.zero		1


	//   ....[71]....
        /*351c*/ 	.word	0x0001a4e0
        /*3520*/ 	.word	0x00000006
        /*3524*/ 	.word	0x00000000
        /*3528*/ 	.short	0x010a
        /*352a*/ 	.byte	0x3f
	.zero		1


	//   ....[72]....
        /*352c*/ 	.word	0x0001a530
        /*3530*/ 	.word	0x00000009
        /*3534*/ 	.word	0x00000000
        /*3538*/ 	.short	0x010a
        /*353a*/ 	.byte	0x3f
	.zero		1


	//   ....[73]....
        /*353c*/ 	.word	0x0001a580
        /*3540*/ 	.word	0x00000006
        /*3544*/ 	.word	0x00000000
        /*3548*/ 	.short	0x010a
        /*354a*/ 	.byte	0x3f
	.zero		1


	//   ....[74]....
        /*354c*/ 	.word	0x0001a5d0
        /*3550*/ 	.word	0x00000009
        /*3554*/ 	.word	0x00000000
        /*3558*/ 	.short	0x010a
        /*355a*/ 	.byte	0x3f
	.zero		1


	//   ....[75]....
        /*355c*/ 	.word	0x0001a620
        /*3560*/ 	.word	0x00000006
        /*3564*/ 	.word	0x00000000
        /*3568*/ 	.short	0x010a
        /*356a*/ 	.byte	0x3f
	.zero		1


	//----- nvinfo : EIATTR_NUM_MBARRIERS
	.align		4
.L_30:
        /*356c*/ 	.byte	0x03, 0x38
        /*356e*/ 	.short	0x0022


	//----- nvinfo : EIATTR_EXIT_INSTR_OFFSETS
	.align		4
        /*3570*/ 	.byte	0x04, 0x1c
        /*3572*/ 	.short	(.L_32 - .L_31)


	//   ....[0]....
.L_31:
        /*3574*/ 	.word	0x000007f0


	//   ....[1]....
        /*3578*/ 	.word	0x00001150


	//   ....[2]....
        /*357c*/ 	.word	0x000181b0


	//   ....[3]....
        /*3580*/ 	.word	0x00018820


	//   ....[4]....
        /*3584*/ 	.word	0x00019f70


	//----- nvinfo : EIATTR_MAX_THREADS
	.align		4
.L_32:
        /*3588*/ 	.byte	0x04, 0x05
        /*358a*/ 	.short	(.L_34 - .L_33)
.L_33:
        /*358c*/ 	.word	0x00000180
        /*3590*/ 	.word	0x00000001
        /*3594*/ 	.word	0x00000001


	//----- nvinfo : EIATTR_CRS_STACK_SIZE
	.align		4
.L_34:
        /*3598*/ 	.byte	0x04, 0x1e
        /*359a*/ 	.short	(.L_36 - .L_35)
.L_35:
        /*359c*/ 	.word	0x00000000


	//----- nvinfo : EIATTR_CBANK_PARAM_SIZE
	.align		4
.L_36:
        /*35a0*/ 	.byte	0x03, 0x19
        /*35a2*/ 	.short	0x0470


	//----- nvinfo : EIATTR_PARAM_CBANK
	.align		4
        /*35a4*/ 	.byte	0x04, 0x0a
        /*35a6*/ 	.short	(.L_38 - .L_37)
	.align		4
.L_37:
        /*35a8*/ 	.word	index@(.nv.constant0._ZN7cutlass13device_kernelINS_4gemm6kernel13GemmUniversalIN4cute5tupleIJiiiiEEENS1_10collective13CollectiveMmaINS1_37MainloopSm90TmaGmmaWarpSpecializedFP8ILi16ENS5_IJNS4_1CILi1EEESB_SB_EEENS1_35KernelTmaWarpSpecializedCooperativeEEENS5_IJNSA_ILi256EEENSA_ILi192EEENSA_ILi32EEEEEENS_12float_e4m3_tENS5_IJlSB_lEEESJ_SK_NS4_8TiledMMAINS4_8MMA_AtomIJNS4_4SM904GMMA31MMA_64x192x32_F32E4M3E4M3_SS_TNILNSO_7ScaleInE1ELSQ_1EEEEEENS4_6LayoutINS5_IJNSA_ILi2EEESB_SB_EEENS5_IJSB_NSA_ILi0EEESW_EEEEENS5_IJNS4_10UnderscoreESZ_SZ_EEEEENS4_13SM90_TMA_LOADENS4_14ComposedLayoutINS4_7SwizzleILi1ELi4ELi3EEENS4_18smem_ptr_flag_bitsILi8EEENST_INS5_IJNSA_ILi8EEESH_EEENS5_IJSH_SB_EEEEEEEvNS4_8identityES12_S1C_vS1D_EENS_8epilogue10collective6detail29Sm90TmaWarpSpecializedAdapterINS1G_15DefaultEpilogueISJ_SK_SK_NS1F_6thread17LinearCombinationISJ_Li1EffLNS1K_9ScaleType4KindE0ELNS_15FloatRoundStyleE2ESJ_EENS1_15EpilogueDefaultEEEEEvvEEEEvNT_6ParamsE)
        /*35ac*/ 	.short	0x0210
        /*35ae*/ 	.short	0x0470


	//----- nvinfo : EIATTR_SW_WAR
	.align		4
.L_38:
        /*35b0*/ 	.byte	0x04, 0x36
        /*35b2*/ 	.short	(.L_40 - .L_39)
.L_39:
        /*35b4*/ 	.word	0x00000008
.L_40:


//--------------------- .nv.callgraph             --------------------------
	.section	.nv.callgraph,"",@"SHT_CUDA_CALLGRAPH"
	.align	4
	.sectionentsize	8
	.align		4
        /*0000*/ 	.word	0x00000000
	.align		4
        /*0004*/ 	.word	0xffffffff
	.align		4
        /*0008*/ 	.word	0x00000000
	.align		4
        /*000c*/ 	.word	0xfffffffe
	.align		4
        /*0010*/ 	.word	0x00000000
	.align		4
        /*0014*/ 	.word	0xfffffffd
	.align		4
        /*0018*/ 	.word	0x00000000
	.align		4
        /*001c*/ 	.word	0xfffffffc


//--------------------- .nv.constant4             --------------------------
	.section	.nv.constant4,"a",@progbits
	.align	8
	.align		8
.nv.constant4:
        /*0000*/ 	.dword	_ZN39_INTERNAL_c3c05c31_4_k_cu_d2fc6db3_82124cuda3std3__45__cpo5beginE
	.align		8
        /*0008*/ 	.dword	_ZN39_INTERNAL_c3c05c31_4_k_cu_d2fc6db3_82124cuda3std3__45__cpo3endE
	.align		8
        /*0010*/ 	.dword	_ZN39_INTERNAL_c3c05c31_4_k_cu_d2fc6db3_82124cuda3std3__45__cpo6cbeginE
	.align		8
        /*0018*/ 	.dword	_ZN39_INTERNAL_c3c05c31_4_k_cu_d2fc6db3_82124cuda3std3__45__cpo4cendE
	.align		8
        /*0020*/ 	.dword	_ZN39_INTERNAL_c3c05c31_4_k_cu_d2fc6db3_82124cuda3std3__441_GLOBAL__N__c3c05c31_4_k_cu_d2fc6db3_82126ignoreE
	.align		8
        /*0028*/ 	.dword	_ZN39_INTERNAL_c3c05c31_4_k_cu_d2fc6db3_82124cuda3std3__419piecewise_constructE
	.align		8
        /*0030*/ 	.dword	_ZN39_INTERNAL_c3c05c31_4_k_cu_d2fc6db3_82124cuda3std3__48in_placeE
	.align		8
        /*0038*/ 	.dword	_ZN39_INTERNAL_c3c05c31_4_k_cu_d2fc6db3_82124cuda3std6ranges3__45__cpo4swapE
	.align		8
        /*0040*/ 	.dword	_ZN39_INTERNAL_c3c05c31_4_k_cu_d2fc6db3_82124cuda3std6ranges3__45__cpo9iter_moveE
	.align		8
        /*0048*/ 	.dword	_ZN39_INTERNAL_c3c05c31_4_k_cu_d2fc6db3_82124cute7productE
	.align		8
        /*0050*/ 	.dword	_ZN39_INTERNAL_c3c05c31_4_k_cu_d2fc6db3_82124cute1_E


//--------------------- .text._ZN7cutlass13device_kernelINS_4gemm6kernel13GemmUniversalIN4cute5tupleIJiiiiEEENS1_10collective13CollectiveMmaINS1_37MainloopSm90TmaGmmaWarpSpecializedFP8ILi16ENS5_IJNS4_1CILi1EEESB_SB_EEENS1_35KernelTmaWarpSpecializedCooperativeEEENS5_IJNSA_ILi256EEENSA_ILi192EEENSA_ILi32EEEEEENS_12float_e4m3_tENS5_IJlSB_lEEESJ_SK_NS4_8TiledMMAINS4_8MMA_AtomIJNS4_4SM904GMMA31MMA_64x192x32_F32E4M3E4M3_SS_TNILNSO_7ScaleInE1ELSQ_1EEEEEENS4_6LayoutINS5_IJNSA_ILi2EEESB_SB_EEENS5_IJSB_NSA_ILi0EEESW_EEEEENS5_IJNS4_10UnderscoreESZ_SZ_EEEEENS4_13SM90_TMA_LOADENS4_14ComposedLayoutINS4_7SwizzleILi1ELi4ELi3EEENS4_18smem_ptr_flag_bitsILi8EEENST_INS5_IJNSA_ILi8EEESH_EEENS5_IJSH_SB_EEEEEEEvNS4_8identityES12_S1C_vS1D_EENS_8epilogue10collective6detail29Sm90TmaWarpSpecializedAdapterINS1G_15DefaultEpilogueISJ_SK_SK_NS1F_6thread17LinearCombinationISJ_Li1EffLNS1K_9ScaleType4KindE0ELNS_15FloatRoundStyleE2ESJ_EENS1_15EpilogueDefaultEEEEEvvEEEEvNT_6ParamsE --------------------------
	.section	.text._ZN7cutlass13device_kernelINS_4gemm6kernel13GemmUniversalIN4cute5tupleIJiiiiEEENS1_10collective13CollectiveMmaINS1_37MainloopSm90TmaGmmaWarpSpecializedFP8ILi16ENS5_IJNS4_1CILi1EEESB_SB_EEENS1_35KernelTmaWarpSpecializedCooperativeEEENS5_IJNSA_ILi256EEENSA_ILi192EEENSA_ILi32EEEEEENS_12float_e4m3_tENS5_IJlSB_lEEESJ_SK_NS4_8TiledMMAINS4_8MMA_AtomIJNS4_4SM904GMMA31MMA_64x192x32_F32E4M3E4M3_SS_TNILNSO_7ScaleInE1ELSQ_1EEEEEENS4_6LayoutINS5_IJNSA_ILi2EEESB_SB_EEENS5_IJSB_NSA_ILi0EEESW_EEEEENS5_IJNS4_10UnderscoreESZ_SZ_EEEEENS4_13SM90_TMA_LOADENS4_14ComposedLayoutINS4_7SwizzleILi1ELi4ELi3EEENS4_18smem_ptr_flag_bitsILi8EEENST_INS5_IJNSA_ILi8EEESH_EEENS5_IJSH_SB_EEEEEEEvNS4_8identityES12_S1C_vS1D_EENS_8epilogue10collective6detail29Sm90TmaWarpSpecializedAdapterINS1G_15DefaultEpilogueISJ_SK_SK_NS1F_6thread17LinearCombinationISJ_Li1EffLNS1K_9ScaleType4KindE0ELNS_15FloatRoundStyleE2ESJ_EENS1_15EpilogueDefaultEEEEEvvEEEEvNT_6ParamsE,"ax",@progbits
	.align	128
.text._ZN7cutlass13device_kernelINS_4gemm6kernel13GemmUniversalIN4cute5tupleIJiiiiEEENS1_10collective13CollectiveMmaINS1_37MainloopSm90TmaGmmaWarpSpecializedFP8ILi16ENS5_IJNS4_1CILi1EEESB_SB_EEENS1_35KernelTmaWarpSpecializedCooperativeEEENS5_IJNSA_ILi256EEENSA_ILi192EEENSA_ILi32EEEEEENS_12float_e4m3_tENS5_IJlSB_lEEESJ_SK_NS4_8TiledMMAINS4_8MMA_AtomIJNS4_4SM904GMMA31MMA_64x192x32_F32E4M3E4M3_SS_TNILNSO_7ScaleInE1ELSQ_1EEEEEENS4_6LayoutINS5_IJNSA_ILi2EEESB_SB_EEENS5_IJSB_NSA_ILi0EEESW_EEEEENS5_IJNS4_10UnderscoreESZ_SZ_EEEEENS4_13SM90_TMA_LOADENS4_14ComposedLayoutINS4_7SwizzleILi1ELi4ELi3EEENS4_18smem_ptr_flag_bitsILi8EEENST_INS5_IJNSA_ILi8EEESH_EEENS5_IJSH_SB_EEEEEEEvNS4_8identityES12_S1C_vS1D_EENS_8epilogue10collective6detail29Sm90TmaWarpSpecializedAdapterINS1G_15DefaultEpilogueISJ_SK_SK_NS1F_6thread17LinearCombinationISJ_Li1EffLNS1K_9ScaleType4KindE0ELNS_15FloatRoundStyleE2ESJ_EENS1_15EpilogueDefaultEEEEEvvEEEEvNT_6ParamsE:
        .type           _ZN7cutlass13device_kernelINS_4gemm6kernel13GemmUniversalIN4cute5tupleIJiiiiEEENS1_10collective13CollectiveMmaINS1_37MainloopSm90TmaGmmaWarpSpecializedFP8ILi16ENS5_IJNS4_1CILi1EEESB_SB_EEENS1_35KernelTmaWarpSpecializedCooperativeEEENS5_IJNSA_ILi256EEENSA_ILi192EEENSA_ILi32EEEEEENS_12float_e4m3_tENS5_IJlSB_lEEESJ_SK_NS4_8TiledMMAINS4_8MMA_AtomIJNS4_4SM904GMMA31MMA_64x192x32_F32E4M3E4M3_SS_TNILNSO_7ScaleInE1ELSQ_1EEEEEENS4_6LayoutINS5_IJNSA_ILi2EEESB_SB_EEENS5_IJSB_NSA_ILi0EEESW_EEEEENS5_IJNS4_10UnderscoreESZ_SZ_EEEEENS4_13SM90_TMA_LOADENS4_14ComposedLayoutINS4_7SwizzleILi1ELi4ELi3EEENS4_18smem_ptr_flag_bitsILi8EEENST_INS5_IJNSA_ILi8EEESH_EEENS5_IJSH_SB_EEEEEEEvNS4_8identityES12_S1C_vS1D_EENS_8epilogue10collective6detail29Sm90TmaWarpSpecializedAdapterINS1G_15DefaultEpilogueISJ_SK_SK_NS1F_6thread17LinearCombinationISJ_Li1EffLNS1K_9ScaleType4KindE0ELNS_15FloatRoundStyleE2ESJ_EENS1_15EpilogueDefaultEEEEEvvEEEEvNT_6ParamsE,@function
        .size           _ZN7cutlass13device_kernelINS_4gemm6kernel13GemmUniversalIN4cute5tupleIJiiiiEEENS1_10collective13CollectiveMmaINS1_37MainloopSm90TmaGmmaWarpSpecializedFP8ILi16ENS5_IJNS4_1CILi1EEESB_SB_EEENS1_35KernelTmaWarpSpecializedCooperativeEEENS5_IJNSA_ILi256EEENSA_ILi192EEENSA_ILi32EEEEEENS_12float_e4m3_tENS5_IJlSB_lEEESJ_SK_NS4_8TiledMMAINS4_8MMA_AtomIJNS4_4SM904GMMA31MMA_64x192x32_F32E4M3E4M3_SS_TNILNSO_7ScaleInE1ELSQ_1EEEEEENS4_6LayoutINS5_IJNSA_ILi2EEESB_SB_EEENS5_IJSB_NSA_ILi0EEESW_EEEEENS5_IJNS4_10UnderscoreESZ_SZ_EEEEENS4_13SM90_TMA_LOADENS4_14ComposedLayoutINS4_7SwizzleILi1ELi4ELi3EEENS4_18smem_ptr_flag_bitsILi8EEENST_INS5_IJNSA_ILi8EEESH_EEENS5_IJSH_SB_EEEEEEEvNS4_8identityES12_S1C_vS1D_EENS_8epilogue10collective6detail29Sm90TmaWarpSpecializedAdapterINS1G_15DefaultEpilogueISJ_SK_SK_NS1F_6thread17LinearCombinationISJ_Li1EffLNS1K_9ScaleType4KindE0ELNS_15FloatRoundStyleE2ESJ_EENS1_15EpilogueDefaultEEEEEvvEEEEvNT_6ParamsE,(.L_x_482 - _ZN7cutlass13device_kernelINS_4gemm6kernel13GemmUniversalIN4cute5tupleIJiiiiEEENS1_10collective13CollectiveMmaINS1_37MainloopSm90TmaGmmaWarpSpecializedFP8ILi16ENS5_IJNS4_1CILi1EEESB_SB_EEENS1_35KernelTmaWarpSpecializedCooperativeEEENS5_IJNSA_ILi256EEENSA_ILi192EEENSA_ILi32EEEEEENS_12float_e4m3_tENS5_IJlSB_lEEESJ_SK_NS4_8TiledMMAINS4_8MMA_AtomIJNS4_4SM904GMMA31MMA_64x192x32_F32E4M3E4M3_SS_TNILNSO_7ScaleInE1ELSQ_1EEEEEENS4_6LayoutINS5_IJNSA_ILi2EEESB_SB_EEENS5_IJSB_NSA_ILi0EEESW_EEEEENS5_IJNS4_10UnderscoreESZ_SZ_EEEEENS4_13SM90_TMA_LOADENS4_14ComposedLayoutINS4_7SwizzleILi1ELi4ELi3EEENS4_18smem_ptr_flag_bitsILi8EEENST_INS5_IJNSA_ILi8EEESH_EEENS5_IJSH_SB_EEEEEEEvNS4_8identityES12_S1C_vS1D_EENS_8epilogue10collective6detail29Sm90TmaWarpSpecializedAdapterINS1G_15DefaultEpilogueISJ_SK_SK_NS1F_6thread17LinearCombinationISJ_Li1EffLNS1K_9ScaleType4KindE0ELNS_15FloatRoundStyleE2ESJ_EENS1_15EpilogueDefaultEEEEEvvEEEEvNT_6ParamsE)
        .other          _ZN7cutlass13device_kernelINS_4gemm6kernel13GemmUniversalIN4cute5tupleIJiiiiEEENS1_10collective13CollectiveMmaINS1_37MainloopSm90TmaGmmaWarpSpecializedFP8ILi16ENS5_IJNS4_1CILi1EEESB_SB_EEENS1_35KernelTmaWarpSpecializedCooperativeEEENS5_IJNSA_ILi256EEENSA_ILi192EEENSA_ILi32EEEEEENS_12float_e4m3_tENS5_IJlSB_lEEESJ_SK_NS4_8TiledMMAINS4_8MMA_AtomIJNS4_4SM904GMMA31MMA_64x192x32_F32E4M3E4M3_SS_TNILNSO_7ScaleInE1ELSQ_1EEEEEENS4_6LayoutINS5_IJNSA_ILi2EEESB_SB_EEENS5_IJSB_NSA_ILi0EEESW_EEEEENS5_IJNS4_10UnderscoreESZ_SZ_EEEEENS4_13SM90_TMA_LOADENS4_14ComposedLayoutINS4_7SwizzleILi1ELi4ELi3EEENS4_18smem_ptr_flag_bitsILi8EEENST_INS5_IJNSA_ILi8EEESH_EEENS5_IJSH_SB_EEEEEEEvNS4_8identityES12_S1C_vS1D_EENS_8epilogue10collective6detail29Sm90TmaWarpSpecializedAdapterINS1G_15DefaultEpilogueISJ_SK_SK_NS1F_6thread17LinearCombinationISJ_Li1EffLNS1K_9ScaleType4KindE0ELNS_15FloatRoundStyleE2ESJ_EENS1_15EpilogueDefaultEEEEEvvEEEEvNT_6ParamsE,@"STO_CUDA_ENTRY STV_DEFAULT"
_ZN7cutlass13device_kernelINS_4gemm6kernel13GemmUniversalIN4cute5tupleIJiiiiEEENS1_10collective13CollectiveMmaINS1_37MainloopSm90TmaGmmaWarpSpecializedFP8ILi16ENS5_IJNS4_1CILi1EEESB_SB_EEENS1_35KernelTmaWarpSpecializedCooperativeEEENS5_IJNSA_ILi256EEENSA_ILi192EEENSA_ILi32EEEEEENS_12float_e4m3_tENS5_IJlSB_lEEESJ_SK_NS4_8TiledMMAINS4_8MMA_AtomIJNS4_4SM904GMMA31MMA_64x192x32_F32E4M3E4M3_SS_TNILNSO_7ScaleInE1ELSQ_1EEEEEENS4_6LayoutINS5_IJNSA_ILi2EEESB_SB_EEENS5_IJSB_NSA_ILi0EEESW_EEEEENS5_IJNS4_10UnderscoreESZ_SZ_EEEEENS4_13SM90_TMA_LOADENS4_14ComposedLayoutINS4_7SwizzleILi1ELi4ELi3EEENS4_18smem_ptr_flag_bitsILi8EEENST_INS5_IJNSA_ILi8EEESH_EEENS5_IJSH_SB_EEEEEEEvNS4_8identityES12_S1C_vS1D_EENS_8epilogue10collective6detail29Sm90TmaWarpSpecializedAdapterINS1G_15DefaultEpilogueISJ_SK_SK_NS1F_6thread17LinearCombinationISJ_Li1EffLNS1K_9ScaleType4KindE0ELNS_15FloatRoundStyleE2ESJ_EENS1_15EpilogueDefaultEEEEEvvEEEEvNT_6ParamsE:
[----:B------:R-:W0:Y:S02]  /*0000*/  LDC R1, c[0x0][0x28] ;  /* 0x00000a00ff017b82 */ /* 0x000e240000000800 */
[----:B0-----:R-:W-:Y:S01]  /*0010*/  VIADD R1, R1, 0xfffffd00 ;  /* 0xfffffd0001017836 */ /* 0x001fe20000000000 */
[----:B------:R-:W0:Y:S01]  /*0020*/  S2R R2, SR_TID.X ;  /* 0x0000000000027919 */ /* 0x000e220000002100 */
[----:B------:R-:W-:Y:S01]  /*0030*/  ELECT P0, URZ, PT ;  /* 0x00000000003f782f */ /* 0x000fe20003800000 */
[----:B------:R-:W-:Y:S01]  /*0040*/  BSSY B0, `(.L_x_0) ;  /* 0x0000015000007945 */ /* 0x000fe20003800000 */
[--C-:B0-----:R-:W-:Y:S02]  /*0050*/  SHF.R.U32.HI R0, RZ, 0x5, R2.reuse ;  /* 0x00000005ff007819 */ /* 0x101fe40000011602 */
[----:B------:R-:W-:-:S03]  /*0060*/  SHF.R.U32.HI R2, RZ, 0x7, R2 ;  /* 0x00000007ff027819 */ /* 0x000fc60000011602 */
[----:B------:R-:W0:Y:S04]  /*0070*/  SHFL.IDX PT, R3, R0, RZ, 0x1f ;  /* 0x00001fff00037589 */ /* 0x000e2800000e0000 */
[----:B------:R-:W1:Y:S01]  /*0080*/  SHFL.IDX PT, R2, R2, RZ, 0x1f ;  /* 0x00001fff02027589 */ /* 0x000e6200000e0000 */
[----:B0-----:R-:W-:Y:S02]  /*0090*/  R2UR UR4, R3 ;  /* 0x00000000030472ca */ /* 0x001fe400000e0000 */
[----:B-1----:R-:W-:-:S11]  /*00a0*/  R2UR UR6, R2 ;  /* 0x00000000020672ca */ /* 0x002fd600000e0000 */
[----:B------:R-:W-:Y:S02]  /*00b0*/  USHF.R.S32.HI UR5, URZ, 0x1f, UR4 ;  /* 0x0000001f3f057899 */ /* 0x000fe40008011404 */
[----:B------:R-:W-:Y:S02]  /*00c0*/  ISETP.NE.OR P0, PT, RZ, UR4, !P0 ;  /* 0x00000004ff007c0c */ /* 0x000fe4000c705670 */
[----:B------:R-:W-:-:S04]  /*00d0*/  ULEA.HI UR5, UR5, UR4, URZ, 0x2 ;  /* 0x0000000405057291 */ /* 0x000fc8000f8f103f */
[----:B------:R-:W-:-:S04]  /*00e0*/  ULOP3.LUT UR5, UR5, 0xfffffffc, URZ, 0xc0, !UPT ;  /* 0xfffffffc05057892 */ /* 0x000fc8000f8ec03f */
[----:B------:R-:W-:-:S03]  /*00f0*/  UIADD3 UR8, UR4, -UR5, URZ ;  /* 0x8000000504087290 */ /* 0x000fc6000fffe03f */
[----:B------:R-:W-:Y:S09]  /*0100*/  @P0 BRA `(.L_x_1) ;  /* 0x0000000000200947 */ /* 0x000ff20003800000 */
[----:B------:R-:W-:Y:S02]  /*0110*/  ULDC.64 UR4, c[0x0][0x198] ;  /* 0x0000660000047ab9 */ /* 0x000fe40000000a00 */
[----:B------:R-:W-:Y:S02]  /*0120*/  UIADD3 UR10, UP0, UR4, 0xf0, URZ ;  /* 0x000000f0040a7890 */ /* 0x000fe4000ff1e03f */
[----:B------:R-:W-:Y:S02]  /*0130*/  UIADD3 UR4, UP1, UR4, 0x1f0, URZ ;  /* 0x000001f004047890 */ /* 0x000fe4000ff3e03f */
[----:B------:R-:W-:Y:S02]  /*0140*/  UIADD3.X UR11, URZ, UR5, URZ, UP0, !UPT ;  /* 0x000000053f0b7290 */ /* 0x000fe400087fe43f */
[----:B------:R-:W-:-:S07]  /*0150*/  UIADD3.X UR5, URZ, UR5, URZ, UP1, !UPT ;  /* 0x000000053f057290 */ /* 0x000fce0008ffe43f */
[----:B------:R0:W-:Y:S02]  /*0160*/  UTMACCTL.PF [UR10] ;  /* 0x000000000a0079b9 */ /* 0x0001e40008040000 */
[----:B------:R0:W-:Y:S02]  /*0170*/  UTMACCTL.PF [UR4] ;  /* 0x00000000040079b9 */ /* 0x0001e40008040000 */
[----:B0-----:R-:W-:Y:S01]  /*0180*/  NOP ;  /* 0x0000000000007918 */ /* 0x001fe20000000000 */
.L_x_1:
[----:B------:R-:W-:Y:S05]  /*0190*/  BSYNC B0 ;  /* 0x0000000000007941 */ /* 0x000fea0003800000 */
.L_x_0:
[----:B------:R-:W0:Y:S01]  /*01a0*/  SHFL.IDX PT, R2, R0, RZ, 0x1f ;  /* 0x00001fff00027589 */ /* 0x000e2200000e0000 */
[----:B------:R-:W-:Y:S01]  /*01b0*/  UISETP.NE.AND UP0, UPT, UR8, 0x3, UPT ;  /* 0x000000030800788c */ /* 0x000fe2000bf05270 */
[----:B------:R-:W-:Y:S01]  /*01c0*/  ISETP.NE.AND P1, PT, RZ, UR6, PT ;  /* 0x00000006ff007c0c */ /* 0x000fe2000bf25270 */
[----:B------:R-:W-:Y:S02]  /*01d0*/  UIADD3 UR10, UR6, -0x1, URZ ;  /* 0xffffffff060a7890 */ /* 0x000fe4000fffe03f */
[----:B------:R-:W-:Y:S02]  /*01e0*/  UISETP.EQ.OR UP0, UPT, UR8, URZ, !UP0 ;  /* 0x0000003f0800728c */ /* 0x000fe4000c702670 */
[----:B------:R-:W-:Y:S02]  /*01f0*/  UISETP.GE.U32.AND UP1, UPT, UR10, 0x2, UPT ;  /* 0x000000020a00788c */ /* 0x000fe4000bf26070 */
[----:B------:R-:W-:-:S04]  /*0200*/  UISETP.EQ.AND UP0, UPT, UR6, URZ, UP0 ;  /* 0x0000003f0600728c */ /* 0x000fc80008702270 */
[----:B------:R-:W-:-:S04]  /*0210*/  USEL UR13, URZ, 0x1, !UP0 ;  /* 0x000000013f0d7887 */ /* 0x000fc8000c000000 */
[----:B------:R-:W-:Y:S01]  /*0220*/  USEL UR13, UR13, 0x2, UP1 ;  /* 0x000000020d0d7887 */ /* 0x000fe20008800000 */
[----:B0-----:R-:W-:-:S13]  /*0230*/  ISETP.NE.AND P0, PT, R2, RZ, PT ;  /* 0x000000ff0200720c */ /* 0x001fda0003f05270 */
[----:B------:R-:W-:Y:S05]  /*0240*/  @P0 BRA `(.L_x_2) ;  /* 0x0000000000c40947 */ /* 0x000fea0003800000 */
[----:B------:R-:W-:Y:S01]  /*0250*/  ELECT P0, URZ, PT ;  /* 0x00000000003f782f */ /* 0x000fe20003800000 */
[----:B------:R-:W-:-:S12]  /*0260*/  BSSY B0, `(.L_x_2) ;  /* 0x000002f000007945 */ /* 0x000fd80003800000 */
[----:B------:R-:W-:Y:S05]  /*0270*/  @!P0 BRA `(.L_x_3) ;  /* 0x0000000000b48947 */ /* 0x000fea0003800000 */
[----:B------:R-:W0:Y:S01]  /*0280*/  S2UR UR9, SR_CgaCtaId ;  /* 0x00000000000979c3 */ /* 0x000e220000008800 */
[----:B------:R-:W-:Y:S01]  /*0290*/  UMOV UR4, 0x400 ;  /* 0x0000040000047882 */ /* 0x000fe20000000000 */
[----:B------:R-:W-:Y:S01]  /*02a0*/  UMOV UR5, 0x1 ;  /* 0x0000000100057882 */ /* 0x000fe20000000000 */
[----:B------:R-:W-:Y:S02]  /*02b0*/  UMOV UR6, 0x100 ;  /* 0x0000010000067882 */ /* 0x000fe40000000000 */
[----:B------:R-:W-:-:S04]  /*02c0*/  UIADD3 UR6, -UR6, 0x100000, URZ ;  /* 0x0010000006067890 */ /* 0x000fc8000fffe13f */
[----:B------:R-:W-:Y:S02]  /*02d0*/  USHF.L.U32 UR7, UR6, 0xb, URZ ;  /* 0x0000000b06077899 */ /* 0x000fe4000800063f */
[----:B------:R-:W-:Y:S02]  /*02e0*/  USHF.L.U32 UR6, UR6, 0x1, URZ ;  /* 0x0000000106067899 */ /* 0x000fe4000800063f */
[----:B0-----:R-:W-:Y:S02]  /*02f0*/  ULEA UR9, UR9, UR4, 0x18 ;  /* 0x0000000409097291 */ /* 0x001fe4000f8ec03f */
[----:B------:R-:W-:-:S04]  /*0300*/  UIADD3 UR4, -UR5, 0x100000, URZ ;  /* 0x0010000005047890 */ /* 0x000fc8000fffe13f */
[----:B------:R-:W-:Y:S02]  /*0310*/  USHF.L.U32 UR5, UR4, 0xb, URZ ;  /* 0x0000000b04057899 */ /* 0x000fe4000800063f */
[----:B------:R-:W-:Y:S01]  /*0320*/  USHF.L.U32 UR4, UR4, 0x1, URZ ;  /* 0x0000000104047899 */ /* 0x000fe2000800063f */
[----:B------:R-:W0:Y:S11]  /*0330*/  FENCE.VIEW.ASYNC.S ;  /* 0x00000000000073c6 */ /* 0x000e360000000000 */
[----:B0-----:R0:W1:Y:S01]  /*0340*/  SYNCS.EXCH.64 URZ, [UR9], UR4 ;  /* 0x00000004093f75b2 */ /* 0x0010620008000100 */
[----:B------:R0:W2:Y:S01]  /*0350*/  SYNCS.EXCH.64 URZ, [UR9+0x80], UR6 ;  /* 0x00008006093f75b2 */ /* 0x0000a20008000100 */
[----:B------:R0:W3:Y:S01]  /*0360*/  SYNCS.EXCH.64 URZ, [UR9+0x8], UR4 ;  /* 0x00000804093f75b2 */ /* 0x0000e20008000100 */
[----:B------:R0:W4:Y:S01]  /*0370*/  SYNCS.EXCH.64 URZ, [UR9+0x88], UR6 ;  /* 0x00008806093f75b2 */ /* 0x0001220008000100 */
[----:B------:R0:W0:Y:S01]  /*0380*/  SYNCS.EXCH.64 URZ, [UR9+0x10], UR4 ;  /* 0x00001004093f75b2 */ /* 0x0000220008000100 */
        /* <DEDUP_REMOVED lines=27> */
[----:B-1234-:R-:W-:Y:S01]  /*0540*/  NOP ;  /* 0x0000000000007918 */ /* 0x01efe20000000000 */
.L_x_3:
[----:B0-----:R-:W-:Y:S05]  /*0550*/  BSYNC B0 ;  /* 0x0000000000007941 */ /* 0x001fea0003800000 */
.L_x_2:
[----:B------:R-:W0:Y:S01]  /*0560*/  LDC R2, c[0x0][0x65c] ;  /* 0x00019700ff027b82 */ /* 0x000e220000000800 */
[----:B------:R-:W1:Y:S01]  /*0570*/  SHFL.IDX PT, R0, R0, RZ, 0x1f ;  /* 0x00001fff00007589 */ /* 0x000e6200000e0000 */
[----:B------:R-:W-:Y:S01]  /*0580*/  ELECT P0, URZ, PT ;  /* 0x00000000003f782f */ /* 0x000fe20003800000 */
[----:B------:R-:W-:Y:S01]  /*0590*/  IMAD.MOV.U32 R3, RZ, RZ, RZ ;  /* 0x000000ffff037224 */ /* 0x000fe200078e00ff */
[----:B------:R-:W-:Y:S01]  /*05a0*/  UMOV UR4, 0x20 ;  /* 0x0000002000047882 */ /* 0x000fe20000000000 */
[----:B------:R-:W2:Y:S01]  /*05b0*/  S2R R10, SR_CTAID.Y ;  /* 0x00000000000a7919 */ /* 0x000ea20000002600 */
[----:B------:R-:W-:Y:S01]  /*05c0*/  NOP ;  /* 0x0000000000007918 */ /* 0x000fe20000000000 */
[----:B------:R-:W-:Y:S01]  /*05d0*/  NOP ;  /* 0x0000000000007918 */ /* 0x000fe20000000000 */
[----:B0-----:R-:W-:Y:S02]  /*05e0*/  ISETP.NE.AND P3, PT, R2, 0x1, PT ;  /* 0x000000010200780c */ /* 0x001fe40003f65270 */
[----:B------:R-:W0:Y:S01]  /*05f0*/  S2R R2, SR_CTAID.X ;  /* 0x0000000000027919 */ /* 0x000e220000002500 */
[----:B-1----:R-:W-:-:S10]  /*0600*/  ISETP.NE.OR P0, PT, R0, RZ, !P0 ;  /* 0x000000ff0000720c */ /* 0x002fd40004705670 */
[----:B------:R-:W0:Y:S01]  /*0610*/  @P3 LDC R7, c[0x0][0x10] ;  /* 0x00000400ff073b82 */ /* 0x000e220000000800 */
[----:B--2---:R-:W-:Y:S02]  /*0620*/  @P3 IMAD.MOV.U32 R4, RZ, RZ, R10 ;  /* 0x000000ffff043224 */ /* 0x004fe400078e000a */
[----:B------:R-:W-:Y:S01]  /*0630*/  VOTEU.ALL UP0, P0 ;  /* 0x00000000003f7886 */ /* 0x000fe20000000000 */
[----:B------:R-:W-:Y:S01]  /*0640*/  @P3 IMAD.MOV.U32 R5, RZ, RZ, RZ ;  /* 0x000000ffff053224 */ /* 0x000fe200078e00ff */
[----:B------:R-:W-:Y:S01]  /*0650*/  VOTEU.ALL UP1, P0 ;  /* 0x00000000003f7886 */ /* 0x000fe20000020000 */
[----:B------:R-:W-:Y:S02]  /*0660*/  @P3 IMAD.MOV.U32 R11, RZ, RZ, RZ ;  /* 0x000000ffff0b3224 */ /* 0x000fe400078e00ff */
[----:B------:R-:W1:Y:S01]  /*0670*/  @!P3 LDC R9, c[0x0][0xc] ;  /* 0x00000300ff09bb82 */ /* 0x000e620000000800 */
[----:B------:R-:W-:Y:S01]  /*0680*/  @!UP0 UMOV UR6, 0x400 ;  /* 0x0000040000068882 */ /* 0x000fe20000000000 */
[----:B------:R-:W-:-:S04]  /*0690*/  @!UP0 UIADD3 UR4, -UR4, 0x100000, URZ ;  /* 0x0010000004048890 */ /* 0x000fc8000fffe13f */
[----:B------:R-:W-:Y:S02]  /*06a0*/  @!UP0 USHF.L.U32 UR5, UR4, 0xb, URZ ;  /* 0x0000000b04058899 */ /* 0x000fe4000800063f */
[----:B------:R-:W-:Y:S01]  /*06b0*/  @!UP0 USHF.L.U32 UR4, UR4, 0x1, URZ ;  /* 0x0000000104048899 */ /* 0x000fe2000800063f */
[----:B------:R-:W2:Y:S01]  /*06c0*/  @!UP0 S2UR UR7, SR_CgaCtaId ;  /* 0x00000000000789c3 */ /* 0x000ea20000008800 */
[----:B0-----:R-:W-:-:S04]  /*06d0*/  @P3 IMAD.WIDE.U32 R6, R2, R7, R4 ;  /* 0x0000000702063225 */ /* 0x001fc800078e0004 */
[----:B------:R-:W-:Y:S02]  /*06e0*/  @P3 IMAD.MOV.U32 R14, RZ, RZ, R6 ;  /* 0x000000ffff0e3224 */ /* 0x000fe400078e0006 */
[----:B------:R-:W-:Y:S02]  /*06f0*/  @P3 IMAD.IADD R15, R7, 0x1, R11 ;  /* 0x00000001070f3824 */ /* 0x000fe400078e020b */
[----:B-1----:R-:W-:-:S04]  /*0700*/  @!P3 IMAD.WIDE.U32 R4, R9, R10, R2 ;  /* 0x0000000a0904b225 */ /* 0x002fc800078e0002 */
[----:B------:R-:W-:Y:S02]  /*0710*/  @!P3 IMAD.MOV.U32 R14, RZ, RZ, R4 ;  /* 0x000000ffff0eb224 */ /* 0x000fe400078e0004 */
[----:B------:R-:W-:Y:S01]  /*0720*/  @!P3 IMAD.MOV.U32 R15, RZ, RZ, R5 ;  /* 0x000000ffff0fb224 */ /* 0x000fe200078e0005 */
[----:B--2---:R-:W-:Y:S02]  /*0730*/  @!UP0 ULEA UR6, UR7, UR6, 0x18 ;  /* 0x0000000607068291 */ /* 0x004fe4000f8ec03f */
[----:B------:R0:W-:Y:S01]  /*0740*/  STL [R1+0x27c], R14 ;  /* 0x00027c0e01007387 */ /* 0x0001e20000100800 */
[----:B------:R-:W-:-:S03]  /*0750*/  VOTEU.ALL UP0, P0 ;  /* 0x00000000003f7886 */ /* 0x000fc60000000000 */
[----:B------:R0:W-:Y:S04]  /*0760*/  STL [R1+0x278], R15 ;  /* 0x0002780f01007387 */ /* 0x0001e80000100800 */
[----:B------:R-:W1:Y:S02]  /*0770*/  FENCE.VIEW.ASYNC.S ;  /* 0x00000000000073c6 */ /* 0x000e640000000000 */
[----:B-1----:R0:W1:Y:S01]  /*0780*/  @!UP0 SYNCS.EXCH.64 URZ, [UR6+0x110], UR4 ;  /* 0x00011004063f85b2 */ /* 0x0020620008000100 */
[----:B------:R0:W1:Y:S01]  /*0790*/  @!UP1 SYNCS.EXCH.64 URZ, [UR6+0x118], UR4 ;  /* 0x00011804063f95b2 */ /* 0x0000620008000100 */
[----:B------:R-:W-:Y:S01]  /*07a0*/  NOP ;  /* 0x0000000000007918 */ /* 0x000fe20000000000 */
[----:B-1----:R-:W-:Y:S06]  /*07b0*/  BAR.SYNC.DEFER_BLOCKING 0x0 ;  /* 0x0000000000007b1d */ /* 0x002fec0000010000 */
[----:B0-----:R-:W-:Y:S05]  /*07c0*/  @!P1 BRA `(.L_x_4) ;  /* 0x00000178007c9947 */ /* 0x001fea0003800000 */
[----:B------:R-:W-:-:S06]  /*07d0*/  UISETP.GT.U32.AND UP0, UPT, UR10, 0x1, UPT ;  /* 0x000000010a00788c */ /* 0x000fcc000bf04070 */
[----:B------:R-:W-:-:S13]  /*07e0*/  PLOP3.LUT P0, PT, PT, PT, UP0, 0x80, 0x0 ;  /* 0x000000000000781c */ /* 0x000fda0003f0f008 */
[----:B------:R-:W-:Y:S05]  /*07f0*/  @P0 EXIT ;  /* 0x000000000000094d */ /* 0x000fea0003800000 */
[----:B------:R-:W-:Y:S01]  /*0800*/  IMAD.MOV.U32 R5, RZ, RZ, -0x1 ;  /* 0xffffffffff057424 */ /* 0x000fe200078e00ff */
[----:B------:R-:W-:Y:S01]  /*0810*/  ULDC.64 UR4, c[0x0][0x650] ;  /* 0x0001940000047ab9 */ /* 0x000fe20000000a00 */
[----:B------:R-:W-:Y:S01]  /*0820*/  IMAD.MOV.U32 R4, RZ, RZ, -0x1 ;  /* 0xffffffffff047424 */ /* 0x000fe200078e00ff */
[----:B------:R-:W-:Y:S01]  /*0830*/  ISETP.GE.U32.AND P0, PT, R14, UR4, PT ;  /* 0x000000040e007c0c */ /* 0x000fe2000bf06070 */
[----:B------:R-:W-:Y:S01]  /*0840*/  UMOV UR14, 0xffffffff ;  /* 0xffffffff000e7882 */ /* 0x000fe20000000000 */
[----:B------:R0:W-:Y:S01]  /*0850*/  STL [R1+0x280], R5 ;  /* 0x0002800501007387 */ /* 0x0001e20000100800 */
[----:B------:R-:W-:Y:S02]  /*0860*/  PRMT R0, RZ, 0x7610, R0 ;  /* 0x00007610ff007816 */ /* 0x000fe40000000000 */
[----:B------:R-:W-:Y:S01]  /*0870*/  ISETP.GE.U32.AND.EX P0, PT, R15, UR5, PT, P0 ;  /* 0x000000050f007c0c */ /* 0x000fe2000bf06100 */
[----:B------:R0:W-:-:S12]  /*0880*/  STL [R1+0x284], R4 ;  /* 0x0002840401007387 */ /* 0x0001d80000100800 */
[----:B0-----:R-:W-:Y:S05]  /*0890*/  @P0 BRA `(.L_x_5) ;  /* 0x00000004006c0947 */ /* 0x001fea0003800000 */
[----:B------:R-:W-:Y:S01]  /*08a0*/  ULDC.64 UR14, c[0x0][0x628] ;  /* 0x00018a00000e7ab9 */ /* 0x000fe20000000a00 */
[----:B------:R-:W0:Y:S01]  /*08b0*/  LDC.64 R12, c[0x0][0x620] ;  /* 0x00018800ff0c7b82 */ /* 0x000e220000000a00 */
[----:B------:R-:W-:Y:S01]  /*08c0*/  ISETP.NE.U32.AND P0, PT, RZ, UR14, PT ;  /* 0x0000000eff007c0c */ /* 0x000fe2000bf05070 */
[----:B------:R-:W-:Y:S01]  /*08d0*/  ULDC UR11, c[0x0][0x630] ;  /* 0x00018c00000b7ab9 */ /* 0x000fe20000000800 */
[----:B------:R-:W-:Y:S02]  /*08e0*/  R2UR UR4, R14 ;  /* 0x000000000e0472ca */ /* 0x000fe400000e0000 */
[----:B------:R-:W-:Y:S02]  /*08f0*/  ISETP.NE.AND.EX P0, PT, RZ, UR15, PT, P0 ;  /* 0x0000000fff007c0c */ /* 0x000fe4000bf05300 */
[----:B------:R-:W-:-:S11]  /*0900*/  R2UR UR5, R15 ;  /* 0x000000000f0572ca */ /* 0x000fd600000e0000 */
[----:B------:R-:W-:Y:S05]  /*0910*/  @!P0 BRA `(.L_x_6) ;  /* 0x0000000000308947 */ /* 0x000fea0003800000 */
[----:B------:R-:W-:Y:S01]  /*0920*/  R2UR UR4, R14 ;  /* 0x000000000e0472ca */ /* 0x000fe200000e0000 */
[----:B------:R-:W-:Y:S01]  /*0930*/  ULDC UR8, c[0x0][0x634] ;  /* 0x00018d0000087ab9 */ /* 0x000fe20000000800 */
[----:B------:R-:W-:-:S11]  /*0940*/  R2UR UR10, R15 ;  /* 0x000000000f0a72ca */ /* 0x000fd600000e0000 */
[----:B------:R-:W-:-:S04]  /*0950*/  UIADD3 UR8, UP0, UR4, UR8, URZ ;  /* 0x0000000804087290 */ /* 0x000fc8000ff1e03f */
[----:B------:R-:W-:-:S04]  /*0960*/  UIADD3.X UR10, URZ, UR10, URZ, UP0, !UPT ;  /* 0x0000000a3f0a7290 */ /* 0x000fc800087fe43f */
[----:B------:R-:W-:-:S04]  /*0970*/  UIMAD.WIDE.U32 UR4, UR10, UR14, URZ ;  /* 0x0000000e0a0472a5 */ /* 0x000fc8000f8e003f */
[----:B------:R-:W-:Y:S02]  /*0980*/  UIMAD.WIDE.U32 UR6, UP0, UR8, UR15, UR4 ;  /* 0x0000000f080672a5 */ /* 0x000fe4000f800004 */
[----:B------:R-:W-:Y:S02]  /*0990*/  UIMAD.WIDE.U32 UR4, UR8, UR14, URZ ;  /* 0x0000000e080472a5 */ /* 0x000fe4000f8e003f */
[----:B------:R-:W-:Y:S02]  /*09a0*/  UIADD3.X UR9, URZ, URZ, URZ, UP0, !UPT ;  /* 0x0000003f3f097290 */ /* 0x000fe400087fe43f */
[----:B------:R-:W-:Y:S01]  /*09b0*/  UIADD3 URZ, UP0, UR5, UR6, URZ ;  /* 0x00000006053f7290 */ /* 0x000fe2000ff1e03f */
[----:B------:R-:W-:-:S03]  /*09c0*/  UMOV UR8, UR7 ;  /* 0x0000000700087c82 */ /* 0x000fc60008000000 */
[----:B------:R-:W-:-:S12]  /*09d0*/  UIMAD.WIDE.U32.X UR4, UR10, UR15, UR8, UP0 ;  /* 0x0000000f0a0472a5 */ /* 0x000fd800080e0408 */
.L_x_6:
[----:B------:R-:W-:Y:S01]  /*09e0*/  USHF.R.U64 UR14, UR4, UR11, UR5 ;  /* 0x0000000b040e7299 */ /* 0x000fe20008001205 */
[----:B------:R-:W1:Y:S01]  /*09f0*/  LDC R8, c[0x0][0x618] ;  /* 0x00018600ff087b82 */ /* 0x000e620000000800 */
[----:B------:R-:W-:Y:S01]  /*0a00*/  USHF.R.U32.HI UR4, URZ, UR11, UR5 ;  /* 0x0000000b3f047299 */ /* 0x000fe20008011605 */
[----:B------:R-:W-:Y:S01]  /*0a10*/  I2FP.F32.U32 R0, R2 ;  /* 0x0000000200007245 */ /* 0x000fe20000201000 */
[----:B------:R-:W-:Y:S01]  /*0a20*/  IMAD.MOV.U32 R4, RZ, RZ, R14 ;  /* 0x000000ffff047224 */ /* 0x000fe200078e000e */
[----:B------:R-:W-:Y:S01]  /*0a30*/  ULDC UR5, c[0x0][0x150] ;  /* 0x0000540000057ab9 */ /* 0x000fe20000000800 */
[----:B------:R-:W-:Y:S01]  /*0a40*/  IADD3 R7, P0, RZ, -UR14, RZ ;  /* 0x8000000eff077c10 */ /* 0x000fe2000ff1e0ff */
[----:B------:R-:W-:Y:S02]  /*0a50*/  IMAD.MOV.U32 R5, RZ, RZ, R15 ;  /* 0x000000ffff057224 */ /* 0x000fe400078e000f */
[----:B------:R-:W-:Y:S01]  /*0a60*/  FMUL R0, R0, UR5 ;  /* 0x0000000500007c20 */ /* 0x000fe20008400000 */
[----:B------:R-:W2:Y:S01]  /*0a70*/  LDC.64 R20, c[0x0][0x640] ;  /* 0x00019000ff147b82 */ /* 0x000ea20000000a00 */
[----:B------:R-:W-:Y:S01]  /*0a80*/  IMAD.X R9, RZ, RZ, ~UR4, P0 ;  /* 0x80000004ff097e24 */ /* 0x000fe200080e06ff */
[----:B------:R-:W-:Y:S01]  /*0a90*/  ULDC UR4, c[0x0][0x154] ;  /* 0x0000550000047ab9 */ /* 0x000fe20000000800 */
[----:B0-----:R-:W-:-:S02]  /*0aa0*/  IMAD.WIDE.U32 R4, R7, R12, R4 ;  /* 0x0000000c07047225 */ /* 0x001fc400078e0004 */
[----:B------:R-:W0:Y:S02]  /*0ab0*/  F2I.U32.TRUNC.NTZ R0, R0 ;  /* 0x0000000000007305 */ /* 0x000e24000020f000 */
[----:B------:R-:W-:Y:S01]  /*0ac0*/  IMAD R6, R9, R12, RZ ;  /* 0x0000000c09067224 */ /* 0x000fe200078e02ff */
[----:B------:R-:W3:Y:S03]  /*0ad0*/  LDC R3, c[0x0][0x144] ;  /* 0x00005100ff037b82 */ /* 0x000ee60000000800 */
[----:B------:R-:W-:-:S04]  /*0ae0*/  IMAD R7, R7, R13, R6 ;  /* 0x0000000d07077224 */ /* 0x000fc800078e0206 */
[----:B------:R-:W-:Y:S01]  /*0af0*/  IMAD.IADD R5, R5, 0x1, R7 ;  /* 0x0000000105057824 */ /* 0x000fe200078e0207 */
[----:B------:R-:W4:Y:S01]  /*0b00*/  LDC R14, c[0x0][0x608] ;  /* 0x00018200ff0e7b82 */ /* 0x000f220000000800 */
[----:B------:R-:W-:Y:S02]  /*0b10*/  IMAD.MOV.U32 R7, RZ, RZ, -0x1 ;  /* 0xffffffffff077424 */ /* 0x000fe400078e00ff */
[----:B0-----:R-:W-:Y:S01]  /*0b20*/  IMAD.MOV R6, RZ, RZ, -R0 ;  /* 0x000000ffff067224 */ /* 0x001fe200078e0a00 */
[----:B-1----:R-:W-:Y:S02]  /*0b30*/  SHF.R.U64 R12, R4, R8, R5 ;  /* 0x00000008040c7219 */ /* 0x002fe40000001205 */
[----:B------:R-:W-:Y:S02]  /*0b40*/  I2FP.F32.U32 R4, R10 ;  /* 0x0000000a00047245 */ /* 0x000fe40000201000 */
[----:B------:R-:W0:Y:S01]  /*0b50*/  LDC R18, c[0x0][0x658] ;  /* 0x00019600ff127b82 */ /* 0x000e220000000800 */
[----:B--2---:R-:W-:-:S02]  /*0b60*/  ISETP.NE.U32.AND P0, PT, R20, RZ, PT ;  /* 0x000000ff1400720c */ /* 0x004fc40003f05070 */
[----:B------:R-:W-:Y:S01]  /*0b70*/  FMUL R4, R4, UR4 ;  /* 0x0000000404047c20 */ /* 0x000fe20008400000 */
[----:B------:R-:W-:Y:S02]  /*0b80*/  SHF.R.U32.HI R5, RZ, R8, R5 ;  /* 0x00000008ff057219 */ /* 0x000fe40000011605 */
[----:B------:R-:W-:Y:S01]  /*0b90*/  ISETP.NE.AND.EX P0, PT, R21, RZ, PT, P0 ;  /* 0x000000ff1500720c */ /* 0x000fe20003f05300 */
[----:B------:R1:W2:Y:S01]  /*0ba0*/  F2I.U32.TRUNC.NTZ R11, R4 ;  /* 0x00000004000b7305 */ /* 0x0002a2000020f000 */
[----:B------:R-:W1:Y:S01]  /*0bb0*/  LDC R13, c[0x0][0x148] ;  /* 0x00005200ff0d7b82 */ /* 0x000e620000000800 */
[----:B---3--:R-:W-:-:S07]  /*0bc0*/  IMAD R0, R3, R6, R2 ;  /* 0x0000000603007224 */ /* 0x008fce00078e0202 */
[----:B------:R-:W3:Y:S01]  /*0bd0*/  LDC R16, c[0x0][0x600] ;  /* 0x00018000ff107b82 */ /* 0x000ee20000000800 */
[-CC-:B----4-:R-:W-:Y:S02]  /*0be0*/  SHF.R.U64 R24, R12, R14.reuse, R5.reuse ;  /* 0x0000000e0c187219 */ /* 0x190fe40000001205 */
[----:B------:R-:W-:Y:S01]  /*0bf0*/  SHF.R.U32.HI R3, RZ, R14, R5 ;  /* 0x0000000eff037219 */ /* 0x000fe20000011605 */
[----:B------:R-:W-:-:S04]  /*0c00*/  IMAD.MOV.U32 R5, RZ, RZ, 0x1 ;  /* 0x00000001ff057424 */ /* 0x000fc800078e00ff */
[----:B------:R-:W4:Y:S01]  /*0c10*/  LDC R17, c[0x0][0x648] ;  /* 0x00019200ff117b82 */ /* 0x000f220000000800 */
[-C--:B0-----:R-:W-:Y:S02]  /*0c20*/  SHF.L.U32 R2, R7, R18.reuse, RZ ;  /* 0x0000001207027219 */ /* 0x081fe400000006ff */
[--C-:B------:R-:W-:Y:S02]  /*0c30*/  SHF.R.U64 R14, R24, R18, R3.reuse ;  /* 0x00000012180e7219 */ /* 0x100fe40000001203 */
[----:B------:R-:W-:Y:S02]  /*0c40*/  LOP3.LUT R9, RZ, R2, RZ, 0x33, !PT ;  /* 0x00000002ff097212 */ /* 0x000fe400078e33ff */
[-C--:B------:R-:W-:Y:S01]  /*0c50*/  SHF.R.U32.HI R3, RZ, R18.reuse, R3 ;  /* 0x00000012ff037219 */ /* 0x080fe20000011603 */
[----:B------:R-:W0:Y:S01]  /*0c60*/  LDC R19, c[0x0][0x638] ;  /* 0x00018e00ff137b82 */ /* 0x000e220000000800 */
[----:B------:R-:W-:Y:S01]  /*0c70*/  SHF.L.U32 R8, R5, R18, RZ ;  /* 0x0000001205087219 */ /* 0x000fe200000006ff */
[----:B------:R-:W-:-:S06]  /*0c80*/  IMAD.MOV.U32 R2, RZ, RZ, R14 ;  /* 0x000000ffff027224 */ /* 0x000fcc00078e000e */
[----:B------:R-:W0:Y:S01]  /*0c90*/  LDC R22, c[0x0][0x610] ;  /* 0x00018400ff167b82 */ /* 0x000e220000000800 */
[----:B-12---:R-:W-:Y:S05]  /*0ca0*/  @!P0 BRA `(.L_x_7) ;  /* 0x0000000000288947 */ /* 0x006fea0003800000 */
[----:B------:R-:W1:Y:S02]  /*0cb0*/  LDC R7, c[0x0][0x64c] ;  /* 0x00019300ff077b82 */ /* 0x000e640000000800 */
[----:B-1----:R-:W-:-:S05]  /*0cc0*/  IADD3 R7, P0, R14, R7, RZ ;  /* 0x000000070e077210 */ /* 0x002fca0007f1e0ff */
[----:B------:R-:W-:-:S04]  /*0cd0*/  IMAD.X R15, RZ, RZ, R3, P0 ;  /* 0x000000ffff0f7224 */ /* 0x000fc800000e0603 */
[----:B------:R-:W-:-:S04]  /*0ce0*/  IMAD.WIDE.U32 R2, R15, R20, RZ ;  /* 0x000000140f027225 */ /* 0x000fc800078e00ff */
[----:B------:R-:W-:-:S04]  /*0cf0*/  IMAD.WIDE.U32 R4, P0, R7, R21, R2 ;  /* 0x0000001507047225 */ /* 0x000fc80007800002 */
[----:B------:R-:W-:-:S04]  /*0d00*/  IMAD.WIDE.U32 R2, R7, R20, RZ ;  /* 0x0000001407027225 */ /* 0x000fc800078e00ff */
[----:B------:R-:W-:Y:S01]  /*0d10*/  IMAD.X R7, RZ, RZ, RZ, P0 ;  /* 0x000000ffff077224 */ /* 0x000fe200000e06ff */
[----:B------:R-:W-:Y:S01]  /*0d20*/  IADD3 RZ, P0, R3, R4, RZ ;  /* 0x0000000403ff7210 */ /* 0x000fe20007f1e0ff */
[----:B------:R-:W-:-:S04]  /*0d30*/  IMAD.MOV.U32 R6, RZ, RZ, R5 ;  /* 0x000000ffff067224 */ /* 0x000fc800078e0005 */
[----:B------:R-:W-:-:S08]  /*0d40*/  IMAD.WIDE.U32.X R2, R15, R21, R6, P0 ;  /* 0x000000150f027225 */ /* 0x000fd000000e0406 */
.L_x_7:
[----:B----4-:R-:W-:Y:S01]  /*0d50*/  SHF.R.U64 R2, R2, R17, R3 ;  /* 0x0000001102027219 */ /* 0x010fe20000001203 */
[----:B---3--:R-:W-:Y:S01]  /*0d60*/  VIADD R3, R16, 0xffffffff ;  /* 0xffffffff10037836 */ /* 0x008fe20000000000 */
[----:B------:R-:W-:Y:S01]  /*0d70*/  LOP3.LUT R9, R24, R9, RZ, 0xc0, !PT ;  /* 0x0000000918097212 */ /* 0x000fe200078ec0ff */
[----:B------:R-:W-:Y:S02]  /*0d80*/  IMAD.MOV R11, RZ, RZ, -R11 ;  /* 0x000000ffff0b7224 */ /* 0x000fe400078e0a0b */
[----:B------:R-:W-:Y:S01]  /*0d90*/  IMAD.MOV R4, RZ, RZ, -R2 ;  /* 0x000000ffff047224 */ /* 0x000fe200078e0a02 */
[----:B------:R-:W-:Y:S01]  /*0da0*/  LOP3.LUT R12, R12, R3, RZ, 0xc0, !PT ;  /* 0x000000030c0c7212 */ /* 0x000fe200078ec0ff */
[----:B------:R-:W-:Y:S02]  /*0db0*/  @P3 IMAD R0, R13, R11, R10 ;  /* 0x0000000b0d003224 */ /* 0x000fe400078e020a */
[----:B------:R-:W-:Y:S02]  /*0dc0*/  IMAD R9, R8, R2, R9 ;  /* 0x0000000208097224 */ /* 0x000fe400078e0209 */
[----:B0-----:R-:W-:-:S02]  /*0dd0*/  IMAD R3, R4, R19, R14 ;  /* 0x0000001304037224 */ /* 0x001fc400078e020e */
[----:B------:R-:W-:Y:S02]  /*0de0*/  IMAD R2, R9, R22, R0 ;  /* 0x0000001609027224 */ /* 0x000fe400078e0200 */
[----:B------:R-:W-:Y:S02]  /*0df0*/  IMAD R3, R3, R16, R12 ;  /* 0x0000001003037224 */ /* 0x000fe400078e020c */
[----:B------:R-:W-:-:S03]  /*0e00*/  IMAD.MOV.U32 R0, RZ, RZ, 0x1 ;  /* 0x00000001ff007424 */ /* 0x000fc600078e00ff */
[----:B------:R-:W-:Y:S02]  /*0e10*/  SEL R4, R3, R2, !P3 ;  /* 0x0000000203047207 */ /* 0x000fe40005800000 */
[----:B------:R-:W-:-:S03]  /*0e20*/  SEL R2, R2, R3, !P3 ;  /* 0x0000000302027207 */ /* 0x000fc60005800000 */
[----:B------:R0:W-:Y:S04]  /*0e30*/  STL [R1+0x284], R4 ;  /* 0x0002840401007387 */ /* 0x0001e80000100800 */
[----:B------:R0:W-:Y:S02]  /*0e40*/  STL [R1+0x280], R2 ;  /* 0x0002800201007387 */ /* 0x0001e40000100800 */
.L_x_5:
[----:B------:R-:W-:-:S08]  /*0e50*/  NOP ;  /* 0x0000000000007918 */ /* 0x000fd00000000000 */
[----:B------:R-:W1:Y:S02]  /*0e60*/  USETMAXREG.TRY_ALLOC.CTAPOOL UP0, 0xe8 ;  /* 0x000000e8000079c8 */ /* 0x000e640008000600 */
[----:B-1----:R-:W-:-:S13]  /*0e70*/  PLOP3.LUT P0, PT, PT, PT, UP0, 0x80, 0x0 ;  /* 0x000000000000781c */ /* 0x002fda0003f0f008 */
[----:B------:R-:W-:Y:S05]  /*0e80*/  @!P0 BRA `(.L_x_5) ;  /* 0xfffffffc00f08947 */ /* 0x000fea000383ffff */
[----:B------:R-:W-:Y:S01]  /*0e90*/  ULDC.64 UR4, c[0x0][0x598] ;  /* 0x0001660000047ab9 */ /* 0x000fe20000000a00 */
[----:B------:R-:W-:Y:S01]  /*0ea0*/  ULDC.64 UR18, c[0x0][0x208] ;  /* 0x0000820000127ab9 */ /* 0x000fe20000000a00 */
[----:B------:R-:W-:-:S04]  /*0eb0*/  ISETP.NE.U32.AND P0, PT, RZ, UR4, PT ;  /* 0x00000004ff007c0c */ /* 0x000fc8000bf05070 */
[----:B------:R-:W-:-:S13]  /*0ec0*/  ISETP.NE.AND.EX P0, PT, RZ, UR5, PT, P0 ;  /* 0x00000005ff007c0c */ /* 0x000fda000bf05300 */
[----:B------:R-:W-:Y:S05]  /*0ed0*/  @!P0 BRA `(.L_x_8) ;  /* 0x0000000000208947 */ /* 0x000fea0003800000 */
[----:B0-----:R-:W0:Y:S02]  /*0ee0*/  LDC.64 R2, c[0x0][0x598] ;  /* 0x00016600ff027b82 */ /* 0x001e240000000a00 */
[----:B0-----:R-:W2:Y:S02]  /*0ef0*/  LDG.E.64 R2, desc[UR18][R2.64] ;  /* 0x0000001202027981 */ /* 0x001ea4000c1e1b00 */
[----:B--2---:R-:W-:-:S04]  /*0f00*/  ISETP.NE.U32.AND P0, PT, R2, RZ, PT ;  /* 0x000000ff0200720c */ /* 0x004fc80003f05070 */
[----:B------:R-:W-:-:S13]  /*0f10*/  ISETP.NE.AND.EX P0, PT, R3, RZ, PT, P0 ;  /* 0x000000ff0300720c */ /* 0x000fda0003f05300 */
[----:B------:R-:W-:Y:S05]  /*0f20*/  @!P0 BRA `(.L_x_8) ;  /* 0x00000000000c8947 */ /* 0x000fea0003800000 */
[----:B------:R-:W2:Y:S02]  /*0f30*/  LD.E R2, desc[UR18][R2.64] ;  /* 0x0000001202027980 */ /* 0x000ea4000c101900 */
[----:B--2---:R-:W-:Y:S01]  /*0f40*/  R2UR UR20, R2 ;  /* 0x00000000021472ca */ /* 0x004fe200000e0000 */
[----:B------:R-:W-:-:S14]  /*0f50*/  BRA `(.L_x_9) ;  /* 0x0000000000247947 */ /* 0x000fdc0003800000 */
.L_x_8:
[----:B------:R-:W-:Y:S02]  /*0f60*/  ULDC.64 UR4, c[0x0][0x588] ;  /* 0x0001620000047ab9 */ /* 0x000fe40000000a00 */
[----:B------:R-:W-:-:S04]  /*0f70*/  ISETP.NE.U32.AND P0, PT, RZ, UR4, PT ;  /* 0x00000004ff007c0c */ /* 0x000fc8000bf05070 */
[----:B------:R-:W-:-:S13]  /*0f80*/  ISETP.NE.AND.EX P0, PT, RZ, UR5, PT, P0 ;  /* 0x00000005ff007c0c */ /* 0x000fda000bf05300 */
[----:B------:R-:W-:Y:S05]  /*0f90*/  @!P0 BRA `(.L_x_10) ;  /* 0x0000000000108947 */ /* 0x000fea0003800000 */
[----:B0-----:R-:W0:Y:S02]  /*0fa0*/  LDC.64 R2, c[0x0][0x588] ;  /* 0x00016200ff027b82 */ /* 0x001e240000000a00 */
[----:B0-----:R-:W2:Y:S02]  /*0fb0*/  LDG.E R2, desc[UR18][R2.64] ;  /* 0x0000001202027981 */ /* 0x001ea4000c1e1900 */
[----:B--2---:R-:W-:Y:S01]  /*0fc0*/  R2UR UR20, R2 ;  /* 0x00000000021472ca */ /* 0x004fe200000e0000 */
[----:B------:R-:W-:-:S14]  /*0fd0*/  BRA `(.L_x_9) ;  /* 0x0000000000047947 */ /* 0x000fdc0003800000 */
.L_x_10:
[----:B------:R-:W-:-:S05]  /*0fe0*/  ULDC UR20, c[0x0][0x580] ;  /* 0x0001600000147ab9 */ /* 0x000fca0000000800 */
.L_x_9:
[----:B------:R-:W-:Y:S02]  /*0ff0*/  ULDC.64 UR4, c[0x0][0x5a0] ;  /* 0x0001680000047ab9 */ /* 0x000fe40000000a00 */
        /* <DEDUP_REMOVED lines=11> */
.L_x_11:
        /* <DEDUP_REMOVED lines=8> */
.L_x_13:
[----:B------:R-:W-:-:S05]  /*1130*/  ULDC UR21, c[0x0][0x584] ;  /* 0x0001610000157ab9 */ /* 0x000fca0000000800 */
.L_x_12:
[----:B------:R-:W-:-:S13]  /*1140*/  LOP3.LUT P0, RZ, R0, 0xff, RZ, 0xc0, !PT ;  /* 0x000000ff00ff7812 */ /* 0x000fda000780c0ff */
[----:B------:R-:W-:Y:S05]  /*1150*/  @!P0 EXIT ;  /* 0x000000000000894d */ /* 0x000fea0003800000 */
[----:B------:R-:W-:Y:S01]  /*1160*/  ULDC UR4, c[0x0][0x28c] ;  /* 0x0000a30000047ab9 */ /* 0x000fe20000000800 */
[----:B------:R-:W-:Y:S02]  /*1170*/  ULOP3.LUT UR22, UR13, 0x1, URZ, 0xfc, !UPT ;  /* 0x000000010d167892 */ /* 0x000fe4000f8efc3f */
[----:B------:R-:W-:-:S04]  /*1180*/  UIADD3 UR4, UR4, 0x1f, URZ ;  /* 0x0000001f04047890 */ /* 0x000fc8000fffe03f */
[----:B------:R-:W-:-:S04]  /*1190*/  USHF.R.S32.HI UR5, URZ, 0x1f, UR4 ;  /* 0x0000001f3f057899 */ /* 0x000fc80008011404 */
[----:B------:R-:W-:-:S03]  /*11a0*/  ULEA.HI UR5, UR5, UR4, URZ, 0x5 ;  /* 0x0000000405057291 */ /* 0x000fc6000f8f283f */
[----:B------:R-:W-:Y:S01]  /*11b0*/  UMOV UR4, URZ ;  /* 0x0000003f00047c82 */ /* 0x000fe20008000000 */
[----:B------:R-:W-:-:S03]  /*11c0*/  USHF.R.S32.HI UR12, URZ, 0x5, UR5 ;  /* 0x000000053f0c7899 */ /* 0x000fc60008011405 */
[----:B------:R-:W-:-:S09]  /*11d0*/  UMOV UR5, URZ ;  /* 0x0000003f00057c82 */ /* 0x000fd20008000000 */
.L_x_422:
[----:B------:R-:W-:Y:S01]  /*11e0*/  STL [R1+0x274], RZ ;  /* 0x000274ff01007387 */ /* 0x000fe20000100800 */
[----:B-1----:R-:W1:Y:S01]  /*11f0*/  S2UR UR11, SR_CgaCtaId ;  /* 0x00000000000b79c3 */ /* 0x002e620000008800 */
[----:B------:R-:W-:Y:S01]  /*1200*/  UMOV UR15, 0x400 ;  /* 0x00000400000f7882 */ /* 0x000fe20000000000 */
[----:B------:R-:W-:Y:S01]  /*1210*/  UMOV UR6, URZ ;  /* 0x0000003f00067c82 */ /* 0x000fe20008000000 */
[----:B------:R-:W-:Y:S01]  /*1220*/  STL [R1+0x270], RZ ;  /* 0x000270ff01007387 */ /* 0x000fe20000100800 */
[----:B------:R-:W-:Y:S01]  /*1230*/  UMOV UR7, URZ ;  /* 0x0000003f00077c82 */ /* 0x000fe20008000000 */
[----:B------:R-:W-:Y:S01]  /*1240*/  UMOV UR8, URZ ;  /* 0x0000003f00087c82 */ /* 0x000fe20008000000 */
[----:B------:R-:W-:Y:S01]  /*1250*/  UMOV UR17, UR5 ;  /* 0x0000000500117c82 */ /* 0x000fe20008000000 */
[----:B------:R-:W-:Y:S01]  /*1260*/  STL [R1+0x26c], RZ ;  /* 0x00026cff01007387 */ /* 0x000fe20000100800 */
[----:B0-----:R-:W0:Y:S01]  /*1270*/  LDC R2, c[0x0][0x28c] ;  /* 0x0000a300ff027b82 */ /* 0x001e220000000800 */
[----:B------:R-:W-:-:S02]  /*1280*/  CS2R R4, SRZ ;  /* 0x0000000000047805 */ /* 0x000fc4000001ff00 */
[----:B------:R-:W-:Y:S01]  /*1290*/  CS2R R6, SRZ ;  /* 0x0000000000067805 */ /* 0x000fe2000001ff00 */
[----:B------:R-:W-:Y:S01]  /*12a0*/  STL [R1+0x268], RZ ;  /* 0x000268ff01007387 */ /* 0x000fe20000100800 */
[----:B------:R-:W-:Y:S02]  /*12b0*/  CS2R R8, SRZ ;  /* 0x0000000000087805 */ /* 0x000fe4000001ff00 */
[----:B------:R-:W-:Y:S02]  /*12c0*/  CS2R R10, SRZ ;  /* 0x00000000000a7805 */ /* 0x000fe4000001ff00 */
[----:B------:R-:W-:Y:S01]  /*12d0*/  CS2R R12, SRZ ;  /* 0x00000000000c7805 */ /* 0x000fe2000001ff00 */
[----:B------:R-:W-:Y:S01]  /*12e0*/  STL [R1+0x264], RZ ;  /* 0x000264ff01007387 */ /* 0x000fe20000100800 */
[----:B------:R-:W-:Y:S02]  /*12f0*/  CS2R R14, SRZ ;  /* 0x00000000000e7805 */ /* 0x000fe4000001ff00 */
[----:B------:R-:W-:-:S02]  /*1300*/  CS2R R16, SRZ ;  /* 0x0000000000107805 */ /* 0x000fc4000001ff00 */
[----:B------:R-:W-:Y:S01]  /*1310*/  CS2R R18, SRZ ;  /* 0x0000000000127805 */ /* 0x000fe2000001ff00 */
[----:B------:R-:W-:Y:S01]  /*1320*/  STL [R1+0x260], RZ ;  /* 0x000260ff01007387 */ /* 0x000fe20000100800 */
[----:B------:R-:W-:Y:S02]  /*1330*/  CS2R R20, SRZ ;  /* 0x0000000000147805 */ /* 0x000fe4000001ff00 */
[----:B------:R-:W-:Y:S02]  /*1340*/  CS2R R22, SRZ ;  /* 0x0000000000167805 */ /* 0x000fe4000001ff00 */
[----:B------:R-:W-:Y:S01]  /*1350*/  CS2R R216, SRZ ;  /* 0x0000000000d87805 */ /* 0x000fe2000001ff00 */
[----:B------:R-:W-:Y:S01]  /*1360*/  STL [R1+0x25c], RZ ;  /* 0x00025cff01007387 */ /* 0x000fe20000100800 */
[----:B-1----:R-:W-:Y:S01]  /*1370*/  ULEA UR15, UR11, UR15, 0x18 ;  /* 0x0000000f0b0f7291 */ /* 0x002fe2000f8ec03f */
[----:B------:R-:W-:Y:S02]  /*1380*/  CS2R R218, SRZ ;  /* 0x0000000000da7805 */ /* 0x000fe4000001ff00 */
[----:B------:R-:W-:Y:S01]  /*1390*/  CS2R R220, SRZ ;  /* 0x0000000000dc7805 */ /* 0x000fe2000001ff00 */
[----:B------:R-:W-:Y:S01]  /*13a0*/  STL [R1+0x258], RZ ;  /* 0x000258ff01007387 */ /* 0x000fe20000100800 */
[----:B------:R-:W-:-:S02]  /*13b0*/  CS2R R222, SRZ ;  /* 0x0000000000de7805 */ /* 0x000fc4000001ff00 */
[----:B------:R-:W-:Y:S01]  /*13c0*/  CS2R R224, SRZ ;  /* 0x0000000000e07805 */ /* 0x000fe2000001ff00 */
[----:B------:R-:W-:Y:S01]  /*13d0*/  IMAD.MOV.U32 R226, RZ, RZ, RZ ;  /* 0x000000ffffe27224 */ /* 0x000fe200078e00ff */
[----:B------:R-:W-:Y:S01]  /*13e0*/  STL [R1+0x254], RZ ;  /* 0x000254ff01007387 */ /* 0x000fe20000100800 */
[----:B0-----:R-:W-:Y:S02]  /*13f0*/  ISETP.GE.AND P0, PT, R2, 0x1, PT ;  /* 0x000000010200780c */ /* 0x001fe40003f06270 */
[----:B--2---:R-:W-:Y:S01]  /*1400*/  CS2R R2, SRZ ;  /* 0x0000000000027805 */ /* 0x004fe2000001ff00 */
[----:B------:R-:W-:Y:S01]  /*1410*/  IMAD.U32 R227, RZ, RZ, UR4 ;  /* 0x00000004ffe37e24 */ /* 0x000fe2000f8e00ff */
        /* <DEDUP_REMOVED lines=128> */
[----:B------:R-:W-:Y:S04]  /*1c20*/  STL [R1+0x1d0], RZ ;  /* 0x0001d0ff01007387 */ /* 0x000fe80000100800 */
        /* <DEDUP_REMOVED lines=28> */
[----:B------:R-:W-:Y:S01]  /*1df0*/  STL [R1+0x15c], RZ ;  /* 0x00015cff01007387 */ /* 0x000fe20000100800 */
[----:B------:R-:W0:Y:S03]  /*1e00*/  S2R R0, SR_TID.X ;  /* 0x0000000000007919 */ /* 0x000e260000002100 */
        /* <DEDUP_REMOVED lines=8> */
[----:B0-----:R-:W-:-:S03]  /*1e90*/  LOP3.LUT R0, R0, 0x80, RZ, 0xc0, !PT ;  /* 0x0000008000007812 */ /* 0x001fc600078ec0ff */
[----:B------:R-:W-:Y:S01]  /*1ea0*/  STL [R1+0x138], RZ ;  /* 0x000138ff01007387 */ /* 0x000fe20000100800 */
[----:B------:R-:W-:-:S03]  /*1eb0*/  SHF.R.U32.HI R0, RZ, 0x7, R0 ;  /* 0x00000007ff007819 */ /* 0x000fc60000011600 */
        /* <DEDUP_REMOVED lines=33> */
[----:B------:R-:W0:Y:S04]  /*20d0*/  SHFL.IDX PT, R0, R0, RZ, 0x1f ;  /* 0x00001fff00007589 */ /* 0x000e2800000e0000 */
[----:B------:R1:W-:Y:S04]  /*20e0*/  STL [R1+0xb0], RZ ;  /* 0x0000b0ff01007387 */ /* 0x0003e80000100800 */
[----:B------:R1:W-:Y:S04]  /*20f0*/  STL [R1+0xac], RZ ;  /* 0x0000acff01007387 */ /* 0x0003e80000100800 */
[----:B------:R1:W-:Y:S04]  /*2100*/  STL [R1+0xa8], RZ ;  /* 0x0000a8ff01007387 */ /* 0x0003e80000100800 */
[----:B------:R1:W-:Y:S04]  /*2110*/  STL [R1+0xa4], RZ ;  /* 0x0000a4ff01007387 */ /* 0x0003e80000100800 */
[----:B------:R1:W-:Y:S04]  /*2120*/  STL [R1+0xa0], RZ ;  /* 0x0000a0ff01007387 */ /* 0x0003e80000100800 */
[----:B------:R1:W-:Y:S01]  /*2130*/  STL [R1+0x9c], RZ ;  /* 0x00009cff01007387 */ /* 0x0003e20000100800 */
[----:B0-----:R-:W-:Y:S01]  /*2140*/  R2UR UR9, R0 ;  /* 0x00000000000972ca */ /* 0x001fe200000e0000 */
[----:B------:R-:W-:-:S02]  /*2150*/  IMAD.MOV.U32 R0, RZ, RZ, RZ ;  /* 0x000000ffff007224 */ /* 0x000fc400078e00ff */
[----:B------:R1:W-:Y:S04]  /*2160*/  STL [R1+0x98], RZ ;  /* 0x000098ff01007387 */ /* 0x0003e80000100800 */
[----:B------:R1:W-:Y:S04]  /*2170*/  STL [R1+0x94], RZ ;  /* 0x000094ff01007387 */ /* 0x0003e80000100800 */
[----:B------:R1:W-:Y:S02]  /*2180*/  STL [R1+0x90], RZ ;  /* 0x000090ff01007387 */ /* 0x0003e40000100800 */
[----:B------:R-:W-:-:S02]  /*2190*/  ULEA.HI UR10, UR9, UR9, URZ, 0x1 ;  /* 0x00000009090a7291 */ /* 0x000fc4000f8f083f */
[----:B------:R1:W-:Y:S02]  /*21a0*/  STL [R1+0x8c], RZ ;  /* 0x00008cff01007387 */ /* 0x0003e40000100800 */
[----:B------:R-:W-:Y:S02]  /*21b0*/  ULOP3.LUT UR10, UR10, 0x1ffffe, URZ, 0xc0, !UPT ;  /* 0x001ffffe0a0a7892 */ /* 0x000fe4000f8ec03f */
[----:B------:R1:W-:Y:S02]  /*21c0*/  STL [R1+0x88], RZ ;  /* 0x000088ff01007387 */ /* 0x0003e40000100800 */
[----:B------:R-:W-:Y:S02]  /*21d0*/  UIADD3 UR10, UR9, -UR10, URZ ;  /* 0x8000000a090a7290 */ /* 0x000fe4000fffe03f */
[----:B------:R1:W-:Y:S02]  /*21e0*/  STL [R1+0x84], RZ ;  /* 0x000084ff01007387 */ /* 0x0003e40000100800 */
[----:B------:R-:W-:-:S02]  /*21f0*/  ULEA UR10, UR10, UR15, 0xb ;  /* 0x0000000f0a0a7291 */ /* 0x000fc4000f8e583f */
[----:B------:R1:W-:Y:S02]  /*2200*/  STL [R1+0x80], RZ ;  /* 0x000080ff01007387 */ /* 0x0003e40000100800 */
[----:B------:R-:W-:Y:S02]  /*2210*/  UIADD3 UR10, UR10, 0x200, URZ ;  /* 0x000002000a0a7890 */ /* 0x000fe4000fffe03f */
[----:B------:R1:W-:Y:S02]  /*2220*/  STL [R1+0x7c], RZ ;  /* 0x00007cff01007387 */ /* 0x0003e40000100800 */
[----:B------:R-:W-:Y:S02]  /*2230*/  USHF.R.U32.HI UR10, URZ, 0x4, UR10 ;  /* 0x000000043f0a7899 */ /* 0x000fe4000801160a */
[----:B------:R1:W-:Y:S02]  /*2240*/  STL [R1+0x78], RZ ;  /* 0x000078ff01007387 */ /* 0x0003e40000100800 */
[----:B------:R-:W-:-:S02]  /*2250*/  ULOP3.LUT UR16, UR10, 0x3fff, URZ, 0xc0, !UPT ;  /* 0x00003fff0a107892 */ /* 0x000fc4000f8ec03f */
[----:B------:R1:W-:Y:S04]  /*2260*/  STL [R1+0x74], RZ ;  /* 0x000074ff01007387 */ /* 0x0003e80000100800 */
        /* <DEDUP_REMOVED lines=28> */
[----:B------:R1:W-:Y:S01]  /*2430*/  STL [R1], RZ ;  /* 0x000000ff01007387 */ /* 0x0003e20000100800 */
[----:B------:R-:W-:Y:S05]  /*2440*/  @!P0 BRA `(.L_x_14) ;  /* 0x0000002000e08947 */ /* 0x000fea0003800000 */
[----:B------:R-:W-:-:S06]  /*2450*/  UISETP.NE.AND UP0, UPT, UR22, 0x3, UPT ;  /* 0x000000031600788c */ /* 0x000fcc000bf05270 */
[----:B------:R-:W-:-:S13]  /*2460*/  PLOP3.LUT P1, PT, PT, PT, UP0, 0x80, 0x0 ;  /* 0x000000000000781c */ /* 0x000fda0003f2f008 */
[----:B------:R-:W-:Y:S05]  /*2470*/  @!P1 BRA `(.L_x_15) ;  /* 0x0000000000049947 */ /* 0x000fea0003800000 */
[----:B------:R-:W-:Y:S01]  /*2480*/  BPT.TRAP 0x1 ;  /* 0x000000040000795c */ /* 0x000fe20000300000 */
.L_x_15:
[----:B------:R-:W-:Y:S01]  /*2490*/  ULEA UR7, UR5, UR15, 0x3 ;  /* 0x0000000f05077291 */ /* 0x000fe2000f8e183f */
[----:B------:R-:W-:-:S05]  /*24a0*/  IMAD.U32 R0, RZ, RZ, UR4 ;  /* 0x00000004ff007e24 */ /* 0x000fca000f8e00ff */
[----:B------:R-:W-:-:S04]  /*24b0*/  SHF.L.U32 R0, R0, 0x1f, RZ ;  /* 0x0000001f00007819 */ /* 0x000fc800000006ff */
[----:B------:R0:W2:Y:S01]  /*24c0*/  SYNCS.PHASECHK.TRANS64.TRYWAIT P0, [UR7], R0 ;  /* 0x00000000ff0075a7 */ /* 0x0000a20008000147 */
[----:B------:R-:W-:Y:S05]  /*24d0*/  @!P1 BRA `(.L_x_16) ;  /* 0x0000000000049947 */ /* 0x000fea0003800000 */
[----:B------:R-:W-:Y:S01]  /*24e0*/  BPT.TRAP 0x1 ;  /* 0x000000040000795c */ /* 0x000fe20000300000 */
.L_x_16:
[----:B------:R3:W-:Y:S01]  /*24f0*/  STL [R1+0x274], RZ ;  /* 0x000274ff01007387 */ /* 0x0007e20000100800 */
[----:B------:R-:W-:Y:S01]  /*2500*/  UMOV UR6, 0x1 ;  /* 0x0000000100067882 */ /* 0x000fe20000000000 */
[----:B--2---:R-:W-:Y:S05]  /*2510*/  @P0 BRA `(.L_x_17) ;  /* 0x0000000000080947 */ /* 0x004fea0003800000 */
[----:B------:R-:W2:Y:S02]  /*2520*/  SYNCS.PHASECHK.TRANS64.TRYWAIT P0, [UR7], R0 ;  /* 0x00000000ff0075a7 */ /* 0x000ea40008000147 */
[----:B--2---:R-:W-:Y:S05]  /*2530*/  @!P0 BRA `(.L_x_18) ;  /* 0x0000017800908947 */ /* 0x004fea0003800000 */
.L_x_17:
[----:B------:R4:W-:Y:S01]  /*2540*/  STL [R1+0x270], RZ ;  /* 0x000270ff01007387 */ /* 0x0009e20000100800 */
[----:B------:R-:W-:Y:S01]  /*2550*/  UIADD3 UR7, UR15, 0x20200, URZ ;  /* 0x000202000f077890 */ /* 0x000fe2000fffe03f */
[----:B------:R-:W-:Y:S01]  /*2560*/  WARPGROUP.ARRIVE ;  /* 0x00000000000079c5 */ /* 0x000fe20000000000 */
[----:B------:R-:W-:Y:S01]  /*2570*/  ULOP3.LUT UR8, UR16, 0x10000, URZ, 0xfc, !UPT ;  /* 0x0001000010087892 */ /* 0x000fe2000f8efc3f */
[----:B------:R4:W-:Y:S01]  /*2580*/  STL [R1+0x26c], RZ ;  /* 0x00026cff01007387 */ /* 0x0009e20000100800 */
[----:B------:R-:W-:Y:S01]  /*2590*/  USHF.R.U32.HI UR7, URZ, 0x4, UR7 ;  /* 0x000000043f077899 */ /* 0x000fe20008011607 */
[----:B0-2---:R-:W-:Y:S01]  /*25a0*/  IMAD.MOV.U32 R0, RZ, RZ, RZ ;  /* 0x000000ffff007224 */ /* 0x005fe200078e00ff */
[----:B------:R-:W-:Y:S01]  /*25b0*/  ULEA UR8, UR5, UR8, 0x9 ;  /* 0x0000000805087291 */ /* 0x000fe2000f8e483f */
[----:B------:R4:W-:Y:S01]  /*25c0*/  STL [R1+0x268], RZ ;  /* 0x000268ff01007387 */ /* 0x0009e20000100800 */
[----:B------:R-:W-:Y:S01]  /*25d0*/  ULOP3.LUT UR7, UR7, 0x3fff, URZ, 0xc0, !UPT ;  /* 0x00003fff07077892 */ /* 0x000fe2000f8ec03f */
[----:B------:R-:W-:Y:S01]  /*25e0*/  CS2R R2, SRZ ;  /* 0x0000000000027805 */ /* 0x000fe2000001ff00 */
[----:B------:R-:W-:Y:S01]  /*25f0*/  UMOV UR9, 0xc0000010 ;  /* 0xc000001000097882 */ /* 0x000fe20000000000 */
[----:B------:R4:W-:Y:S01]  /*2600*/  STL [R1+0x264], RZ ;  /* 0x000264ff01007387 */ /* 0x0009e20000100800 */
[----:B------:R-:W-:Y:S01]  /*2610*/  ULOP3.LUT UR7, UR7, 0x10000, URZ, 0xfc, !UPT ;  /* 0x0001000007077892 */ /* 0x000fe2000f8efc3f */
[----:B------:R-:W-:Y:S01]  /*2620*/  CS2R R4, SRZ ;  /* 0x0000000000047805 */ /* 0x000fe2000001ff00 */
[----:B------:R-:W-:Y:S01]  /*2630*/  UMOV UR11, 0xc0000010 ;  /* 0xc0000010000b7882 */ /* 0x000fe20000000000 */
[----:B------:R4:W-:Y:S01]  /*2640*/  STL [R1+0x260], RZ ;  /* 0x000260ff01007387 */ /* 0x0009e20000100800 */
[----:B------:R-:W-:Y:S01]  /*2650*/  UIMAD UR10, UR5, 0x180, UR7 ;  /* 0x00000180050a78a4 */ /* 0x000fe2000f8e0207 */
[----:B------:R-:W-:-:S02]  /*2660*/  CS2R R6, SRZ ;  /* 0x0000000000067805 */ /* 0x000fc4000001ff00 */
[----:B------:R-:W-:Y:S01]  /*2670*/  CS2R R8, SRZ ;  /* 0x0000000000087805 */ /* 0x000fe2000001ff00 */
[----:B------:R4:W-:Y:S01]  /*2680*/  STL [R1+0x25c], RZ ;  /* 0x00025cff01007387 */ /* 0x0009e20000100800 */
[----:B------:R-:W-:Y:S01]  /*2690*/  ULDC UR7, c[0x0][0x50c] ;  /* 0x0001430000077ab9 */ /* 0x000fe20000000800 */
[----:B------:R-:W-:Y:S01]  /*26a0*/  CS2R R10, SRZ ;  /* 0x00000000000a7805 */ /* 0x000fe2000001ff00 */
[----:B------:R-:W-:Y:S01]  /*26b0*/  UISETP.NE.AND UP0, UPT, UR7, 0x1, UPT ;  /* 0x000000010700788c */ /* 0x000fe2000bf05270 */
[----:B------:R4:W-:Y:S01]  /*26c0*/  STL [R1+0x258], RZ ;  /* 0x000258ff01007387 */ /* 0x0009e20000100800 */
[----:B------:R-:W-:Y:S01]  /*26d0*/  CS2R R12, SRZ ;  /* 0x00000000000c7805 */ /* 0x000fe2000001ff00 */
[----:B------:R-:W-:Y:S01]  /*26e0*/  QGMMA.64x192x32.F32.E4M3.E4M3 R120, gdesc[UR8], RZ, !UPT ;  /* 0x02e00000087879f3 */ /* 0x000fe2000c7008ff */
[----:B------:R-:W-:Y:S01]  /*26f0*/  USEL UR7, URZ, 0x1, UP0 ;  /* 0x000000013f077887 */ /* 0x000fe20008000000 */
[----:B------:R4:W-:Y:S01]  /*2700*/  STL [R1+0x254], RZ ;  /* 0x000254ff01007387 */ /* 0x0009e20000100800 */
[----:B------:R-:W-:Y:S01]  /*2710*/  UIADD3 UR8, UR8, 0x100, URZ ;  /* 0x0000010008087890 */ /* 0x000fe2000fffe03f */
[----:B------:R-:W-:Y:S01]  /*2720*/  CS2R R14, SRZ ;  /* 0x00000000000e7805 */ /* 0x000fe2000001ff00 */
[----:B------:R-:W-:Y:S01]  /*2730*/  UMOV UR9, 0xc0000010 ;  /* 0xc000001000097882 */ /* 0x000fe20000000000 */
[----:B------:R4:W-:Y:S01]  /*2740*/  STL [R1+0x250], RZ ;  /* 0x000250ff01007387 */ /* 0x0009e20000100800 */
[----:B------:R-:W-:-:S02]  /*2750*/  ISETP.NE.AND P0, PT, RZ, UR7, PT ;  /* 0x00000007ff007c0c */ /* 0x000fc4000bf05270 */
[----:B------:R-:W-:Y:S02]  /*2760*/  CS2R R16, SRZ ;  /* 0x0000000000107805 */ /* 0x000fe4000001ff00 */
[----:B------:R-:W-:Y:S01]  /*2770*/  CS2R R18, SRZ ;  /* 0x0000000000127805 */ /* 0x000fe2000001ff00 */
[----:B------:R4:W-:Y:S01]  /*2780*/  STL [R1+0x24c], RZ ;  /* 0x00024cff01007387 */ /* 0x0009e20000100800 */
[----:B------:R-:W-:Y:S02]  /*2790*/  CS2R R20, SRZ ;  /* 0x0000000000147805 */ /* 0x000fe4000001ff00 */
[----:B------:R-:W-:Y:S02]  /*27a0*/  CS2R R22, SRZ ;  /* 0x0000000000167805 */ /* 0x000fe4000001ff00 */
[----:B------:R-:W-:Y:S01]  /*27b0*/  CS2R R216, SRZ ;  /* 0x0000000000d87805 */ /* 0x000fe2000001ff00 */
[----:B------:R4:W-:Y:S01]  /*27c0*/  STL [R1+0x248], RZ ;  /* 0x000248ff01007387 */ /* 0x0009e20000100800 */
[----:B------:R-:W-:-:S02]  /*27d0*/  CS2R R218, SRZ ;  /* 0x0000000000da7805 */ /* 0x000fc4000001ff00 */
[----:B------:R-:W-:Y:S02]  /*27e0*/  CS2R R220, SRZ ;  /* 0x0000000000dc7805 */ /* 0x000fe4000001ff00 */
[----:B------:R-:W-:Y:S01]  /*27f0*/  CS2R R222, SRZ ;  /* 0x0000000000de7805 */ /* 0x000fe2000001ff00 */
[----:B------:R4:W-:Y:S01]  /*2800*/  STL [R1+0x244], RZ ;  /* 0x000244ff01007387 */ /* 0x0009e20000100800 */
[----:B------:R-:W-:Y:S01]  /*2810*/  CS2R R224, SRZ ;  /* 0x0000000000e07805 */ /* 0x000fe2000001ff00 */
[----:B------:R-:W-:Y:S01]  /*2820*/  QGMMA.64x192x32.F32.E4M3.E4M3 R24, gdesc[UR8], RZ, !UPT, gsb0 ;  /* 0x02e00000081879f3 */ /* 0x000fe2000c0008ff */
[----:B------:R-:W-:Y:S01]  /*2830*/  IMAD.MOV.U32 R226, RZ, RZ, RZ ;  /* 0x000000ffffe27224 */ /* 0x000fe200078e00ff */
        /* <DEDUP_REMOVED lines=146> */
[----:B------:R-:W-:Y:S02]  /*3160*/  WARPGROUP.DEPBAR.LE gsb0, 0x0 ;  /* 0x00008000000079c5 */ /* 0x000fe40000010000 */
[----:B------:R-:W-:-:S01]  /*3170*/  FADD R227, RZ, R154 ;  /* 0x0000009affe37221 */ /* 0x000fc20000000000 */
[----:B------:R-:W-:Y:S01]  /*3180*/  FADD R226, RZ, R120 ;  /* 0x00000078ffe27221 */ /* 0x000fe20000000000 */
[----:B------:R-:W-:-:S01]  /*3190*/  FADD R225, RZ, R121 ;  /* 0x00000079ffe17221 */ /* 0x000fc20000000000 */
[----:B------:R-:W-:Y:S01]  /*31a0*/  FADD R224, RZ, R122 ;  /* 0x0000007affe07221 */ /* 0x000fe20000000000 */
[----:B------:R-:W-:-:S01]  /*31b0*/  FADD R223, RZ, R123 ;  /* 0x0000007bffdf7221 */ /* 0x000fc20000000000 */
[----:B------:R0:W-:Y:S01]  /*31c0*/  STL [R1], R227 ;  /* 0x000000e301007387 */ /* 0x0001e20000100800 */
[----:B------:R-:W-:-:S01]  /*31d0*/  FADD R222, RZ, R124 ;  /* 0x0000007cffde7221 */ /* 0x000fc20000000000 */
[----:B------:R-:W-:Y:S01]  /*31e0*/  FADD R221, RZ, R125 ;  /* 0x0000007dffdd7221 */ /* 0x000fe20000000000 */
[----:B------:R-:W-:-:S01]  /*31f0*/  FADD R220, RZ, R126 ;  /* 0x0000007effdc7221 */ /* 0x000fc20000000000 */
[----:B------:R-:W-:Y:S01]  /*3200*/  FADD R219, RZ, R127 ;  /* 0x0000007fffdb7221 */ /* 0x000fe20000000000 */
[----:B------:R-:W-:-:S01]  /*3210*/  FADD R218, RZ, R128 ;  /* 0x00000080ffda7221 */ /* 0x000fc20000000000 */
[----:B------:R-:W-:Y:S01]  /*3220*/  FADD R217, RZ, R129 ;  /* 0x00000081ffd97221 */ /* 0x000fe20000000000 */
[----:B------:R-:W-:-:S01]  /*3230*/  FADD R216, RZ, R130 ;  /* 0x00000082ffd87221 */ /* 0x000fc20000000000 */
[----:B------:R-:W-:Y:S01]  /*3240*/  FADD R23, RZ, R131 ;  /* 0x00000083ff177221 */ /* 0x000fe20000000000 */
[----:B------:R-:W-:-:S01]  /*3250*/  FADD R22, RZ, R132 ;  /* 0x00000084ff167221 */ /* 0x000fc20000000000 */
[----:B0-----:R-:W-:Y:S01]  /*3260*/  FADD R227, RZ, R155 ;  /* 0x0000009bffe37221 */ /* 0x001fe20000000000 */
[----:B------:R-:W-:-:S01]  /*3270*/  FADD R21, RZ, R133 ;  /* 0x00000085ff157221 */ /* 0x000fc20000000000 */
[----:B------:R-:W-:Y:S01]  /*3280*/  FADD R20, RZ, R134 ;  /* 0x00000086ff147221 */ /* 0x000fe20000000000 */
[----:B------:R-:W-:-:S01]  /*3290*/  FADD R19, RZ, R135 ;  /* 0x00000087ff137221 */ /* 0x000fc20000000000 */
[----:B------:R-:W-:Y:S01]  /*32a0*/  FADD R18, RZ, R136 ;  /* 0x00000088ff127221 */ /* 0x000fe20000000000 */
[----:B------:R0:W-:Y:S01]  /*32b0*/  STL [R1+0x4], R227 ;  /* 0x000004e301007387 */ /* 0x0001e20000100800 */
        /* <DEDUP_REMOVED lines=19> */
[----:B------:R-:W-:Y:S01]  /*33f0*/  UMOV UR6, URZ ;  /* 0x0000003f00067c82 */ /* 0x000fe20008000000 */
[----:B0-----:R-:W-:-:S05]  /*3400*/  FADD R227, RZ, R157 ;  /* 0x0000009dffe37221 */ /* 0x001fca0000000000 */
[----:B------:R0:W-:Y:S02]  /*3410*/  STL [R1+0xc], R227 ;  /* 0x00000ce301007387 */ /* 0x0001e40000100800 */
        /* <DEDUP_REMOVED lines=308> */
.L_x_19:
[----:B------:R-:W-:-:S04]  /*4760*/  UIADD3 UR17, UR5, 0x1, URZ ;  /* 0x0000000105117890 */ /* 0x000fc8000fffe03f */
[----:B------:R-:W-:-:S04]  /*4770*/  UISETP.NE.AND UP0, UPT, UR17, 0x10, UPT ;  /* 0x000000101100788c */ /* 0x000fc8000bf05270 */
[----:B------:R-:W-:Y:S02]  /*4780*/  USEL UR8, URZ, 0x1, UP0 ;  /* 0x000000013f087887 */ /* 0x000fe40008000000 */
[----:B------:R-:W-:Y:S02]  /*4790*/  USEL UR17, UR17, URZ, UP0 ;  /* 0x0000003f11117287 */ /* 0x000fe40008000000 */
[----:B------:R-:W-:-:S06]  /*47a0*/  ULOP3.LUT UR8, UR4, UR8, URZ, 0x3c, !UPT ;  /* 0x0000000804087292 */ /* 0x000fcc000f8e3c3f */
[----:B0-----:R-:W-:Y:S01]  /*47b0*/  IMAD.U32 R227, RZ, RZ, UR8 ;  /* 0x00000008ffe37e24 */ /* 0x001fe2000f8e00ff */
[----:B------:R-:W-:-:S06]  /*47c0*/  UMOV UR8, 0x1 ;  /* 0x0000000100087882 */ /* 0x000fcc0000000000 */
.L_x_14:
[----:B------:R-:W-:-:S04]  /*47d0*/  UISETP.LT.AND UP0, UPT, UR12, 0x1, UPT ;  /* 0x000000010c00788c */ /* 0x000fc8000bf01270 */
[----:B------:R-:W-:-:S04]  /*47e0*/  USEL UR9, UR12, 0x1, UP0 ;  /* 0x000000010c097887 */ /* 0x000fc80008000000 */
[----:B------:R-:W-:-:S04]  /*47f0*/  UIADD3 UR9, UR12, -UR9, URZ ;  /* 0x800000090c097290 */ /* 0x000fc8000fffe03f */
[----:B------:R-:W-:-:S06]  /*4800*/  UISETP.GE.AND UP0, UPT, UR9, 0x1, UPT ;  /* 0x000000010900788c */ /* 0x000fcc000bf06270 */
[----:B------:R-:W-:-:S13]  /*4810*/  PLOP3.LUT P0, PT, PT, PT, UP0, 0x80, 0x0 ;  /* 0x000000000000781c */ /* 0x000fda0003f0f008 */
[----:B------:R-:W-:Y:S05]  /*4820*/  @!P0 BRA `(.L_x_20) ;  /* 0x0000002400808947 */ /* 0x000fea0003800000 */
[----:B------:R-:W-:Y:S01]  /*4830*/  IMAD.U32 R228, RZ, RZ, UR9 ;  /* 0x00000009ffe47e24 */ /* 0x000fe2000f8e00ff */
[----:B------:R-:W-:Y:S01]  /*4840*/  UMOV UR23, UR5 ;  /* 0x0000000500177c82 */ /* 0x000fe20008000000 */
[----:B------:R-:W-:-:S05]  /*4850*/  ULDC UR24, c[0x0][0x50c] ;  /* 0x0001430000187ab9 */ /* 0x000fca0000000800 */
.L_x_28:
[----:B------:R-:W-:-:S06]  /*4860*/  UISETP.NE.AND UP0, UPT, UR22, 0x3, UPT ;  /* 0x000000031600788c */ /* 0x000fcc000bf05270 */
[----:B------:R-:W-:-:S13]  /*4870*/  PLOP3.LUT P1, PT, PT, PT, UP0, 0x80, 0x0 ;  /* 0x000000000000781c */ /* 0x000fda0003f2f008 */
[----:B0-2---:R-:W-:Y:S05]  /*4880*/  @!P1 BRA `(.L_x_21) ;  /* 0x0000000000049947 */ /* 0x005fea0003800000 */
[----:B------:R-:W-:Y:S01]  /*4890*/  BPT.TRAP 0x1 ;  /* 0x000000040000795c */ /* 0x000fe20000300000 */
.L_x_21:
[----:B------:R-:W0:Y:S01]  /*48a0*/  S2UR UR9, SR_CgaCtaId ;  /* 0x00000000000979c3 */ /* 0x000e220000008800 */
[----:B------:R-:W-:Y:S01]  /*48b0*/  UMOV UR15, 0x400 ;  /* 0x00000400000f7882 */ /* 0x000fe20000000000 */
[----:B------:R-:W-:Y:S01]  /*48c0*/  SHF.L.U32 R229, R227, 0x1f, RZ ;  /* 0x0000001fe3e57819 */ /* 0x000fe200000006ff */
[----:B0-----:R-:W-:-:S04]  /*48d0*/  ULEA UR15, UR9, UR15, 0x18 ;  /* 0x0000000f090f7291 */ /* 0x001fc8000f8ec03f */
[----:B------:R-:W-:-:S09]  /*48e0*/  ULEA UR9, UR17, UR15, 0x3 ;  /* 0x0000000f11097291 */ /* 0x000fd2000f8e183f */
[----:B------:R0:W2:Y:S01]  /*48f0*/  SYNCS.PHASECHK.TRANS64.TRYWAIT P0, [UR9], R229 ;  /* 0x000000e5ff0075a7 */ /* 0x0000a20008000149 */
[----:B------:R-:W-:Y:S05]  /*4900*/  @!P1 BRA `(.L_x_22) ;  /* 0x0000000000049947 */ /* 0x000fea0003800000 */
[----:B------:R-:W-:Y:S01]  /*4910*/  BPT.TRAP 0x1 ;  /* 0x000000040000795c */ /* 0x000fe20000300000 */
.L_x_22:
[----:B--2---:R-:W-:Y:S05]  /*4920*/  @P0 BRA `(.L_x_23) ;  /* 0x0000000000080947 */ /* 0x004fea0003800000 */
[----:B------:R-:W2:Y:S02]  /*4930*/  SYNCS.PHASECHK.TRANS64.TRYWAIT P0, [UR9], R229 ;  /* 0x000000e5ff0075a7 */ /* 0x000ea40008000149 */
[----:B--2---:R-:W-:Y:S05]  /*4940*/  @!P0 BRA `(.L_x_24) ;  /* 0x0000015400a48947 */ /* 0x004fea0003800000 */
.L_x_23:
[----:B------:R-:W-:Y:S01]  /*4950*/  UIADD3 UR9, UR15, 0x20200, URZ ;  /* 0x000202000f097890 */ /* 0x000fe2000fffe03f */
[----:B------:R-:W-:Y:S01]  /*4960*/  WARPGROUP.ARRIVE ;  /* 0x00000000000079c5 */ /* 0x000fe20000000000 */
[----:B------:R-:W-:Y:S02]  /*4970*/  UISETP.NE.AND UP0, UPT, UR7, URZ, UPT ;  /* 0x0000003f0700728c */ /* 0x000fe4000bf05270 */
[----:B------:R-:W-:Y:S02]  /*4980*/  USHF.R.U32.HI UR9, URZ, 0x4, UR9 ;  /* 0x000000043f097899 */ /* 0x000fe40008011609 */
[----:B------:R-:W-:Y:S02]  /*4990*/  USEL UR8, UR8, URZ, !UP0 ;  /* 0x0000003f08087287 */ /* 0x000fe4000c000000 */
[----:B------:R-:W-:Y:S02]  /*49a0*/  ULOP3.LUT UR9, UR9, 0x3fff, URZ, 0xc0, !UPT ;  /* 0x00003fff09097892 */ /* 0x000fe4000f8ec03f */
[----:B------:R-:W-:-:S02]  /*49b0*/  ULOP3.LUT UR7, UR16, 0x10000, URZ, 0xfc, !UPT ;  /* 0x0001000010077892 */ /* 0x000fc4000f8efc3f */
[----:B------:R-:W-:Y:S02]  /*49c0*/  ULOP3.LUT UR9, UR9, 0x10000, URZ, 0xfc, !UPT ;  /* 0x0001000009097892 */ /* 0x000fe4000f8efc3f */
[----:B------:R-:W-:Y:S02]  /*49d0*/  UISETP.NE.U32.AND UP0, UPT, UR8, URZ, UPT ;  /* 0x0000003f0800728c */ /* 0x000fe4000bf05070 */
[----:B------:R-:W-:Y:S02]  /*49e0*/  ULEA UR8, UR17, UR7, 0x9 ;  /* 0x0000000711087291 */ /* 0x000fe4000f8e483f */
[----:B------:R-:W-:Y:S01]  /*49f0*/  UIMAD UR10, UR17, 0x180, UR9 ;  /* 0x00000180110a78a4 */ /* 0x000fe2000f8e0209 */
[----:B------:R-:W-:Y:S02]  /*4a00*/  UMOV UR11, 0xc0000010 ;  /* 0xc0000010000b7882 */ /* 0x000fe40000000000 */
[----:B------:R-:W-:Y:S01]  /*4a10*/  UMOV UR9, 0xc0000010 ;  /* 0xc000001000097882 */ /* 0x000fe20000000000 */
[----:B------:R-:W-:-:S05]  /*4a20*/  UIADD3 UR6, UR6, 0x1, URZ ;  /* 0x0000000106067890 */ /* 0x000fca000fffe03f */
[----:B------:R-:W-:Y:S01]  /*4a30*/  QGMMA.64x192x32.F32.E4M3.E4M3 R120, gdesc[UR8], R120, UP0 ;  /* 0x02e00000087879f3 */ /* 0x000fe2000bf00878 */
[----:B------:R-:W-:Y:S01]  /*4a40*/  UIADD3 UR8, UR8, 0x100, URZ ;  /* 0x0000010008087890 */ /* 0x000fe2000fffe03f */
[----:B------:R-:W-:-:S15]  /*4a50*/  UMOV UR9, 0xc0000010 ;  /* 0xc000001000097882 */ /* 0x000fde0000000000 */
[----:B------:R-:W-:-:S03]  /*4a60*/  NOP ;  /* 0x0000000000007918 */ /* 0x000fc60000000000 */
[----:B------:R-:W-:Y:S01]  /*4a70*/  QGMMA.64x192x32.F32.E4M3.E4M3 R24, gdesc[UR8], R24, UP0, gsb0 ;  /* 0x02e00000081879f3 */ /* 0x000fe2000b800818 */
[----:B------:R-:W-:-:S04]  /*4a80*/  UISETP.NE.AND UP0, UPT, UR6, UR24, UPT ;  /* 0x000000180600728c */ /* 0x000fc8000bf05270 */
[----:B------:R-:W-:-:S06]  /*4a90*/  USEL UR7, URZ, 0x1, UP0 ;  /* 0x000000013f077887 */ /* 0x000fcc0008000000 */
[----:B------:R-:W-:Y:S01]  /*4aa0*/  ISETP.NE.AND P0, PT, RZ, UR7, PT ;  /* 0x00000007ff007c0c */ /* 0x000fe2000bf05270 */
[----:B------:R-:W-:-:S12]  /*4ab0*/  WARPGROUP.DEPBAR.LE gsb0, 0x1 ;  /* 0x00008000000079c5 */ /* 0x000fd80000010100 */
[----:B------:R-:W-:Y:S05]  /*4ac0*/  @!P0 BRA `(.L_x_25) ;  /* 0x0000002000808947 */ /* 0x000fea0003800000 */
[----:B------:R-:W-:Y:S02]  /*4ad0*/  WARPGROUP.DEPBAR.LE gsb0, 0x0 ;  /* 0x00008000000079c5 */ /* 0x000fe40000010000 */
[----:B------:R-:W-:-:S01]  /*4ae0*/  FADD R226, R120, R226 ;  /* 0x000000e278e27221 */ /* 0x000fc20000000000 */
[----:B------:R-:W-:Y:S01]  /*4af0*/  FADD R225, R121, R225 ;  /* 0x000000e179e17221 */ /* 0x000fe20000000000 */
[----:B------:R2:W-:Y:S01]  /*4b00*/  STL [R1+0x288], R227 ;  /* 0x000288e301007387 */ /* 0x0005e20000100800 */
[----:B------:R-:W-:-:S01]  /*4b10*/  FADD R224, R122, R224 ;  /* 0x000000e07ae07221 */ /* 0x000fc20000000000 */
[----:B------:R-:W-:Y:S02]  /*4b20*/  FADD R223, R123, R223 ;  /* 0x000000df7bdf7221 */ /* 0x000fe40000000000 */
[----:B--2---:R-:W2:Y:S04]  /*4b30*/  LDL.LU R227, [R1+0x10] ;  /* 0x0000100001e37983 */ /* 0x004ea80000300800 */
[----:B------:R0:W-:Y:S04]  /*4b40*/  STL [R1+0x28c], R226 ;  /* 0x00028ce201007387 */ /* 0x0001e80000100800 */
[----:B0-----:R-:W3:Y:S04]  /*4b50*/  LDL.LU R226, [R1+0xc] ;  /* 0x00000c0001e27983 */ /* 0x001ee80000300800 */
[----:B------:R0:W-:Y:S04]  /*4b60*/  STL [R1+0x290], R225 ;  /* 0x000290e101007387 */ /* 0x0001e80000100800 */
[----:B0-----:R-:W4:Y:S04]  /*4b70*/  LDL.LU R225, [R1+0x8] ;  /* 0x0000080001e17983 */ /* 0x001f280000300800 */
[----:B------:R0:W-:Y:S04]  /*4b80*/  STL [R1+0x294], R224 ;  /* 0x000294e001007387 */ /* 0x0001e80000100800 */
[----:B0-----:R-:W4:Y:S04]  /*4b90*/  LDL.LU R224, [R1+0x4] ;  /* 0x0000040001e07983 */ /* 0x001f280000300800 */
[----:B------:R0:W-:Y:S04]  /*4ba0*/  STL [R1+0x298], R223 ;  /* 0x000298df01007387 */ /* 0x0001e80000100800 */
[----:B0-----:R-:W4:Y:S01]  /*4bb0*/  LDL.LU R223, [R1] ;  /* 0x0000000001df7983 */ /* 0x001f220000300800 */
[----:B------:R-:W-:-:S01]  /*4bc0*/  FADD R222, R124, R222 ;  /* 0x000000de7cde7221 */ /* 0x000fc20000000000 */
[----:B------:R-:W-:Y:S01]  /*4bd0*/  FADD R221, R125, R221 ;  /* 0x000000dd7ddd7221 */ /* 0x000fe20000000000 */
[----:B------:R-:W-:-:S01]  /*4be0*/  FADD R220, R126, R220 ;  /* 0x000000dc7edc7221 */ /* 0x000fc20000000000 */
[----:B------:R-:W-:Y:S01]  /*4bf0*/  FADD R219, R127, R219 ;  /* 0x000000db7fdb7221 */ /* 0x000fe20000000000 */
[----:B------:R-:W-:-:S01]  /*4c00*/  FADD R218, R128, R218 ;  /* 0x000000da80da7221 */ /* 0x000fc20000000000 */
[----:B------:R-:W-:Y:S01]  /*4c10*/  STL [R1+0x29c], R222 ;  /* 0x00029cde01007387 */ /* 0x000fe20000100800 */
        /* <DEDUP_REMOVED lines=32> */
[----:B-----5:R-:W-:-:S03]  /*4e20*/  FADD R0, R153, R0 ;  /* 0x0000000099007221 */ /* 0x020fc60000000000 */
[----:B------:R-:W-:Y:S04]  /*4e30*/  STL [R1+0x2c0], R21 ;  /* 0x0002c01501007387 */ /* 0x000fe80000100800 */
[----:B------:R-:W-:Y:S04]  /*4e40*/  STL [R1+0x2c4], R20 ;  /* 0x0002c41401007387 */ /* 0x000fe80000100800 */
[----:B------:R-:W-:Y:S01]  /*4e50*/  STL [R1+0x2c8], R19 ;  /* 0x0002c81301007387 */ /* 0x000fe20000100800 */
[----:B--2---:R-:W-:-:S01]  /*4e60*/  FADD R227, R158, R227 ;  /* 0x000000e39ee37221 */ /* 0x004fc20000000000 */
[----:B---3--:R-:W-:Y:S01]  /*4e70*/  FADD R226, R157, R226 ;  /* 0x000000e29de27221 */ /* 0x008fe20000000000 */
[----:B----4-:R-:W-:-:S01]  /*4e80*/  FADD R225, R156, R225 ;  /* 0x000000e19ce17221 */ /* 0x010fc20000000000 */
[----:B------:R-:W-:Y:S01]  /*4e90*/  FADD R224, R155, R224 ;  /* 0x000000e09be07221 */ /* 0x000fe20000000000 */
[----:B------:R-:W-:-:S05]  /*4ea0*/  FADD R223, R154, R223 ;  /* 0x000000df9adf7221 */ /* 0x000fca0000000000 */
[----:B------:R-:W-:Y:S04]  /*4eb0*/  STL [R1], R223 ;  /* 0x000000df01007387 */ /* 0x000fe80000100800 */
[----:B------:R-:W-:Y:S04]  /*4ec0*/  STL [R1+0x4], R224 ;  /* 0x000004e001007387 */ /* 0x000fe80000100800 */
[----:B------:R0:W-:Y:S04]  /*4ed0*/  STL [R1+0x10], R227 ;  /* 0x000010e301007387 */ /* 0x0001e80000100800 */
[----:B------:R-:W-:Y:S04]  /*4ee0*/  STL [R1+0x8], R225 ;  /* 0x000008e101007387 */ /* 0x000fe80000100800 */
[----:B0-----:R-:W2:Y:S04]  /*4ef0*/  LDL.LU R227, [R1+0x14] ;  /* 0x0000140001e37983 */ /* 0x001ea80000300800 */
[----:B------:R0:W-:Y:S04]  /*4f00*/  STL [R1+0xc], R226 ;  /* 0x00000ce201007387 */ /* 0x0001e80000100800 */
[----:B0-----:R-:W3:Y:S04]  /*4f10*/  LDL.LU R226, [R1+0x18] ;  /* 0x0000180001e27983 */ /* 0x001ee80000300800 */
[----:B------:R-:W4:Y:S04]  /*4f20*/  LDL.LU R225, [R1+0x1c] ;  /* 0x00001c0001e17983 */ /* 0x000f280000300800 */
        /* <DEDUP_REMOVED lines=13> */
[----:B------:R-:W4:Y:S01]  /*5000*/  LDL.LU R19, [R1+0x54] ;  /* 0x0000540001137983 */ /* 0x000f220000300800 */
[----:B--2---:R-:W-:-:S05]  /*5010*/  FADD R227, R159, R227 ;  /* 0x000000e39fe37221 */ /* 0x004fca0000000000 */
[----:B------:R0:W-:Y:S01]  /*5020*/  STL [R1+0x14], R227 ;  /* 0x000014e301007387 */ /* 0x0001e20000100800 */
[----:B---3--:R-:W-:-:S01]  /*5030*/  FADD R226, R160, R226 ;  /* 0x000000e2a0e27221 */ /* 0x008fc20000000000 */
[----:B----4-:R-:W-:-:S04]  /*5040*/  FADD R225, R161, R225 ;  /* 0x000000e1a1e17221 */ /* 0x010fc80000000000 */
[----:B------:R2:W-:Y:S01]  /*5050*/  STL [R1+0x18], R226 ;  /* 0x000018e201007387 */ /* 0x0005e20000100800 */
[----:B------:R-:W-:-:S03]  /*5060*/  FADD R224, R162, R224 ;  /* 0x000000e0a2e07221 */ /* 0x000fc60000000000 */
        /* <DEDUP_REMOVED lines=24> */
[----:B0-----:R-:W4:Y:S01]  /*51f0*/  LDL.LU R227, [R1+0x58] ;  /* 0x0000580001e37983 */ /* 0x001f220000300800 */
[----:B------:R-:W-:-:S03]  /*5200*/  FADD R19, R175, R19 ;  /* 0x00000013af137221 */ /* 0x000fc60000000000 */
[----:B------:R0:W-:Y:S04]  /*5210*/  STL [R1+0x4c], R21 ;  /* 0x00004c1501007387 */ /* 0x0001e80000100800 */
[----:B--2---:R-:W2:Y:S04]  /*5220*/  LDL.LU R226, [R1+0x5c] ;  /* 0x00005c0001e27983 */ /* 0x004ea80000300800 */
[----:B------:R0:W-:Y:S04]  /*5230*/  STL [R1+0x50], R20 ;  /* 0x0000501401007387 */ /* 0x0001e80000100800 */
[----:B---3--:R-:W3:Y:S04]  /*5240*/  LDL.LU R225, [R1+0x60] ;  /* 0x0000600001e17983 */ /* 0x008ee80000300800 */
[----:B------:R0:W-:Y:S04]  /*5250*/  STL [R1+0x54], R19 ;  /* 0x0000541301007387 */ /* 0x0001e80000100800 */
[----:B----4-:R-:W4:Y:S04]  /*5260*/  LDL.LU R224, [R1+0x64] ;  /* 0x0000640001e07983 */ /* 0x010f280000300800 */
[----:B-1----:R-:W4:Y:S04]  /*5270*/  LDL.LU R223, [R1+0x68] ;  /* 0x0000680001df7983 */ /* 0x002f280000300800 */
        /* <DEDUP_REMOVED lines=9> */
[----:B0-----:R-:W4:Y:S04]  /*5310*/  LDL.LU R21, [R1+0x90] ;  /* 0x0000900001157983 */ /* 0x001f280000300800 */
[----:B------:R-:W4:Y:S04]  /*5320*/  LDL.LU R20, [R1+0x94] ;  /* 0x0000940001147983 */ /* 0x000f280000300800 */
[----:B------:R-:W4:Y:S01]  /*5330*/  LDL.LU R19, [R1+0x98] ;  /* 0x0000980001137983 */ /* 0x000f220000300800 */
[----:B------:R-:W-:-:S01]  /*5340*/  FADD R227, R176, R227 ;  /* 0x000000e3b0e37221 */ /* 0x000fc20000000000 */
[----:B--2---:R-:W-:-:S04]  /*5350*/  FADD R226, R177, R226 ;  /* 0x000000e2b1e27221 */ /* 0x004fc80000000000 */
[----:B------:R0:W-:Y:S01]  /*5360*/  STL [R1+0x58], R227 ;  /* 0x000058e301007387 */ /* 0x0001e20000100800 */
[----:B---3--:R-:W-:-:S03]  /*5370*/  FADD R225, R178, R225 ;  /* 0x000000e1b2e17221 */ /* 0x008fc60000000000 */
[----:B------:R1:W-:Y:S01]  /*5380*/  STL [R1+0x5c], R226 ;  /* 0x00005ce201007387 */ /* 0x0003e20000100800 */
[----:B----4-:R-:W-:-:S03]  /*5390*/  FADD R224, R179, R224 ;  /* 0x000000e0b3e07221 */ /* 0x010fc60000000000 */
        /* <DEDUP_REMOVED lines=27> */
[----:B-1----:R-:W4:Y:S04]  /*5550*/  LDL.LU R226, [R1+0xa0] ;  /* 0x0000a00001e27983 */ /* 0x002f280000300800 */
[----:B------:R1:W-:Y:S04]  /*5560*/  STL [R1+0x94], R20 ;  /* 0x0000941401007387 */ /* 0x0003e80000100800 */
[----:B--2---:R-:W2:Y:S04]  /*5570*/  LDL.LU R225, [R1+0xa4] ;  /* 0x0000a40001e17983 */ /* 0x004ea80000300800 */
[----:B------:R1:W-:Y:S04]  /*5580*/  STL [R1+0x98], R19 ;  /* 0x0000981301007387 */ /* 0x0003e80000100800 */
[----:B---3--:R-:W3:Y:S04]  /*5590*/  LDL.LU R224, [R1+0xa8] ;  /* 0x0000a80001e07983 */ /* 0x008ee80000300800 */
[----:B----4-:R-:W4:Y:S04]  /*55a0*/  LDL.LU R223, [R1+0xac] ;  /* 0x0000ac0001df7983 */ /* 0x010f280000300800 */
        /* <DEDUP_REMOVED lines=10> */
[----:B-1----:R-:W4:Y:S04]  /*5650*/  LDL.LU R20, [R1+0xd8] ;  /* 0x0000d80001147983 */ /* 0x002f280000300800 */
[----:B------:R-:W4:Y:S01]  /*5660*/  LDL.LU R19, [R1+0xdc] ;  /* 0x0000dc0001137983 */ /* 0x000f220000300800 */
[----:B------:R-:W-:-:S01]  /*5670*/  FADD R227, R193, R227 ;  /* 0x000000e3c1e37221 */ /* 0x000fc20000000000 */
[----:B------:R-:W-:-:S04]  /*5680*/  FADD R226, R194, R226 ;  /* 0x000000e2c2e27221 */ /* 0x000fc80000000000 */
[----:B------:R0:W-:Y:S01]  /*5690*/  STL [R1+0x9c], R227 ;  /* 0x00009ce301007387 */ /* 0x0001e20000100800 */
[----:B--2---:R-:W-:-:S03]  /*56a0*/  FADD R225, R195, R225 ;  /* 0x000000e1c3e17221 */ /* 0x004fc60000000000 */
        /* <DEDUP_REMOVED lines=253> */
[----:B------:R-:W-:Y:S01]  /*6680*/  STL [R1+0x1f0], R227 ;  /* 0x0001f0e301007387 */ /* 0x000fe20000100800 */
[----:B--2---:R-:W-:-:S03]  /*6690*/  FADD R225, R88, R225 ;  /* 0x000000e158e17221 */ /* 0x004fc60000000000 */
[----:B------:R-:W-:Y:S01]  /*66a0*/  STL [R1+0x1f4], R226 ;  /* 0x0001f4e201007387 */ /* 0x000fe20000100800 */
[----:B---3--:R-:W-:-:S03]  /*66b0*/  FADD R224, R89, R224 ;  /* 0x000000e059e07221 */ /* 0x008fc60000000000 */
[----:B------:R-:W-:Y:S01]  /*66c0*/  STL [R1+0x1f8], R225 ;  /* 0x0001f8e101007387 */ /* 0x000fe20000100800 */
[----:B----4-:R-:W-:-:S03]  /*66d0*/  FADD R223, R90, R223 ;  /* 0x000000df5adf7221 */ /* 0x010fc60000000000 */
[----:B------:R-:W-:Y:S01]  /*66e0*/  STL [R1+0x1fc], R224 ;  /* 0x0001fce001007387 */ /* 0x000fe20000100800 */
[----:B------:R-:W-:-:S03]  /*66f0*/  FADD R222, R91, R222 ;  /* 0x000000de5bde7221 */ /* 0x000fc60000000000 */
        /* <DEDUP_REMOVED lines=19> */
[----:B------:R-:W-:-:S01]  /*6830*/  FADD R20, R101, R20 ;  /* 0x0000001465147221 */ /* 0x000fc20000000000 */
[----:B------:R-:W-:-:S05]  /*6840*/  FADD R19, R102, R19 ;  /* 0x0000001366137221 */ /* 0x000fca0000000000 */
        /* <DEDUP_REMOVED lines=22> */
[----:B---3--:R-:W-:-:S03]  /*69b0*/  FADD R20, R104, R20 ;  /* 0x0000001468147221 */ /* 0x008fc60000000000 */
[----:B0-----:R2:W5:Y:S01]  /*69c0*/  LDL.LU R19, [R1+0x2c8] ;  /* 0x0002c80001137983 */ /* 0x0015620000300800 */
[----:B----4-:R-:W-:-:S03]  /*69d0*/  FADD R21, R105, R21 ;  /* 0x0000001569157221 */ /* 0x010fc60000000000 */
[----:B------:R0:W-:Y:S01]  /*69e0*/  STL [R1+0x238], R20 ;  /* 0x0002381401007387 */ /* 0x0001e20000100800 */
[----:B------:R-:W-:-:S01]  /*69f0*/  FADD R22, R106, R22 ;  /* 0x000000166a167221 */ /* 0x000fc20000000000 */
[----:B------:R-:W-:Y:S02]  /*6a00*/  FADD R23, R107, R23 ;  /* 0x000000176b177221 */ /* 0x000fe40000000000 */
[----:B0-----:R2:W5:Y:S01]  /*6a10*/  LDL.LU R20, [R1+0x2c4] ;  /* 0x0002c40001147983 */ /* 0x0015620000300800 */
[----:B------:R-:W-:-:S03]  /*6a20*/  FADD R216, R108, R216 ;  /* 0x000000d86cd87221 */ /* 0x000fc60000000000 */
[----:B------:R0:W-:Y:S01]  /*6a30*/  STL [R1+0x23c], R21 ;  /* 0x00023c1501007387 */ /* 0x0001e20000100800 */
[----:B------:R-:W-:-:S01]  /*6a40*/  FADD R217, R109, R217 ;  /* 0x000000d96dd97221 */ /* 0x000fc20000000000 */
[----:B------:R-:W-:Y:S02]  /*6a50*/  FADD R218, R110, R218 ;  /* 0x000000da6eda7221 */ /* 0x000fe40000000000 */
[----:B0-----:R2:W5:Y:S04]  /*6a60*/  LDL.LU R21, [R1+0x2c0] ;  /* 0x0002c00001157983 */ /* 0x0015680000300800 */
[----:B------:R0:W-:Y:S01]  /*6a70*/  STL [R1+0x240], R22 ;  /* 0x0002401601007387 */ /* 0x0001e20000100800 */
[----:B------:R-:W-:-:S01]  /*6a80*/  FADD R219, R111, R219 ;  /* 0x000000db6fdb7221 */ /* 0x000fc20000000000 */
[----:B------:R-:W-:-:S02]  /*6a90*/  FADD R220, R112, R220 ;  /* 0x000000dc70dc7221 */ /* 0x000fc40000000000 */
[----:B0-----:R2:W5:Y:S04]  /*6aa0*/  LDL.LU R22, [R1+0x2bc] ;  /* 0x0002bc0001167983 */ /* 0x0015680000300800 */
[----:B------:R0:W-:Y:S01]  /*6ab0*/  STL [R1+0x244], R23 ;  /* 0x0002441701007387 */ /* 0x0001e20000100800 */
[----:B------:R-:W-:-:S01]  /*6ac0*/  FADD R221, R113, R221 ;  /* 0x000000dd71dd7221 */ /* 0x000fc20000000000 */
[----:B------:R-:W-:Y:S02]  /*6ad0*/  FADD R222, R114, R222 ;  /* 0x000000de72de7221 */ /* 0x000fe40000000000 */
[----:B0-----:R2:W5:Y:S04]  /*6ae0*/  LDL.LU R23, [R1+0x2b8] ;  /* 0x0002b80001177983 */ /* 0x0015680000300800 */
[----:B------:R0:W-:Y:S01]  /*6af0*/  STL [R1+0x248], R216 ;  /* 0x000248d801007387 */ /* 0x0001e20000100800 */
[----:B------:R-:W-:-:S03]  /*6b00*/  FADD R223, R115, R223 ;  /* 0x000000df73df7221 */ /* 0x000fc60000000000 */
        /* <DEDUP_REMOVED lines=13> */
[----:B------:R0:W-:Y:S04]  /*6be0*/  STL [R1+0x25c], R221 ;  /* 0x00025cdd01007387 */ /* 0x0001e80000100800 */
        /* <DEDUP_REMOVED lines=12> */
[----:B0-----:R2:W5:Y:S01]  /*6cb0*/  LDL.LU R227, [R1+0x288] ;  /* 0x0002880001e37983 */ /* 0x0015620000300800 */
[----:B------:R-:W-:-:S05]  /*6cc0*/  UMOV UR6, URZ ;  /* 0x0000003f00067c82 */ /* 0x000fca0008000000 */
.L_x_25:
[----:B------:R-:W-:Y:S05]  /*6cd0*/  @!P1 BRA `(.L_x_26) ;  /* 0x0000000000049947 */ /* 0x000fea0003800000 */
[----:B------:R-:W-:Y:S01]  /*6ce0*/  BPT.TRAP 0x1 ;  /* 0x000000040000795c */ /* 0x000fe20000300000 */
.L_x_26:
[----:B------:R-:W-:Y:S02]  /*6cf0*/  UISETP.GT.U32.AND UP0, UPT, UR13, 0x1, UPT ;  /* 0x000000010d00788c */ /* 0x000fe4000bf04070 */
[----:B------:R-:W-:-:S04]  /*6d00*/  ULEA UR8, UR23, UR15, 0x3 ;  /* 0x0000000f17087291 */ /* 0x000fc8000f8e183f */
[----:B------:R-:W-:Y:S01]  /*6d10*/  UIADD3 UR8, UR8, 0x80, URZ ;  /* 0x0000008008087890 */ /* 0x000fe2000fffe03f */
[----:B------:R-:W-:-:S03]  /*6d20*/  PLOP3.LUT P0, PT, PT, PT, UP0, 0x80, 0x0 ;  /* 0x000000000000781c */ /* 0x000fc60003f0f008 */
[----:B------:R-:W-:-:S09]  /*6d30*/  UPRMT UR8, URZ, 0x654, UR8 ;  /* 0x000006543f087896 */ /* 0x000fd20008000008 */
[----:B------:R-:W-:Y:S01]  /*6d40*/  SYNCS.ARRIVE.TRANS64.RED.A1T0 RZ, [UR8], RZ ;  /* 0x000000ffffff79a7 */ /* 0x000fe20008100408 */
[----:B------:R-:W-:Y:S05]  /*6d50*/  @P0 BRA `(.L_x_27) ;  /* 0x0000000000040947 */ /* 0x000fea0003800000 */
[----:B------:R-:W-:Y:S01]  /*6d60*/  BPT.TRAP 0x1 ;  /* 0x000000040000795c */ /* 0x000fe20000300000 */
.L_x_27:
[----:B------:R-:W-:Y:S01]  /*6d70*/  UIADD3 UR17, UR17, 0x1, URZ ;  /* 0x0000000111117890 */ /* 0x000fe2000fffe03f */
[C---:B------:R-:W-:Y:S01]  /*6d80*/  ISETP.GT.AND P0, PT, R228.reuse, 0x1, PT ;  /* 0x00000001e400780c */ /* 0x040fe20003f04270 */
[----:B------:R-:W-:Y:S01]  /*6d90*/  UIADD3 UR23, UR23, 0x1, URZ ;  /* 0x0000000117177890 */ /* 0x000fe2000fffe03f */
[----:B------:R-:W-:Y:S01]  /*6da0*/  VIADD R228, R228, 0xffffffff ;  /* 0xffffffffe4e47836 */ /* 0x000fe20000000000 */
[----:B------:R-:W-:Y:S02]  /*6db0*/  UISETP.NE.AND UP0, UPT, UR17, 0x10, UPT ;  /* 0x000000101100788c */ /* 0x000fe4000bf05270 */
[----:B------:R-:W-:Y:S02]  /*6dc0*/  UISETP.NE.AND UP1, UPT, UR23, 0x10, UPT ;  /* 0x000000101700788c */ /* 0x000fe4000bf25270 */
[----:B------:R-:W-:Y:S02]  /*6dd0*/  USEL UR8, URZ, 0x1, UP0 ;  /* 0x000000013f087887 */ /* 0x000fe40008000000 */
[----:B------:R-:W-:-:S02]  /*6de0*/  USEL UR17, UR17, URZ, UP0 ;  /* 0x0000003f11117287 */ /* 0x000fc40008000000 */
[----:B------:R-:W-:Y:S02]  /*6df0*/  USEL UR23, UR23, URZ, UP1 ;  /* 0x0000003f17177287 */ /* 0x000fe40008800000 */
[----:B-----5:R-:W-:Y:S01]  /*6e00*/  LOP3.LUT R227, R227, UR8, RZ, 0x3c, !PT ;  /* 0x00000008e3e37c12 */ /* 0x020fe2000f8e3cff */
[----:B------:R-:W-:Y:S01]  /*6e10*/  UMOV UR8, 0x1 ;  /* 0x0000000100087882 */ /* 0x000fe20000000000 */
[----:B------:R-:W-:Y:S08]  /*6e20*/  @P0 BRA `(.L_x_28) ;  /* 0xffffffd8008c0947 */ /* 0x000ff0000383ffff */
.L_x_20:
[----:B------:R-:W-:-:S04]  /*6e30*/  UISETP.NE.AND UP0, UPT, UR6, URZ, UPT ;  /* 0x0000003f0600728c */ /* 0x000fc8000bf05270 */
[----:B------:R-:W-:-:S06]  /*6e40*/  USEL UR6, URZ, 0x1, !UP0 ;  /* 0x000000013f067887 */ /* 0x000fcc000c000000 */
[----:B------:R-:W-:-:S13]  /*6e50*/  ISETP.NE.AND P0, PT, RZ, UR6, PT ;  /* 0x00000006ff007c0c */ /* 0x000fda000bf05270 */
[----:B------:R-:W-:Y:S05]  /*6e60*/  @!P0 BRA `(.L_x_29) ;  /* 0x0000002000e48947 */ /* 0x000fea0003800000 */
[----:B------:R-:W-:Y:S02]  /*6e70*/  WARPGROUP.DEPBAR.LE gsb0, 0x0 ;  /* 0x00008000000079c5 */ /* 0x000fe40000010000 */
[----:B------:R-:W-:Y:S01]  /*6e80*/  FADD R226, R120, R226 ;  /* 0x000000e278e27221 */ /* 0x000fe20000000000 */
[----:B------:R-:W-:Y:S01]  /*6e90*/  FADD R225, R121, R225 ;  /* 0x000000e179e17221 */ /* 0x000fe20000000000 */
[----:B------:R-:W2:Y:S04]  /*6ea0*/  LDL.LU R227, [R1+0x8] ;  /* 0x0000080001e37983 */ /* 0x000ea80000300800 */
[----:B------:R0:W-:Y:S04]  /*6eb0*/  STL [R1+0x288], R226 ;  /* 0x000288e201007387 */ /* 0x0001e80000100800 */
[----:B0-----:R-:W3:Y:S04]  /*6ec0*/  LDL.LU R226, [R1+0x4] ;  /* 0x0000040001e27983 */ /* 0x001ee80000300800 */
[----:B------:R0:W-:Y:S04]  /*6ed0*/  STL [R1+0x28c], R225 ;  /* 0x00028ce101007387 */ /* 0x0001e80000100800 */
[----:B0-----:R-:W4:Y:S01]  /*6ee0*/  LDL.LU R225, [R1] ;  /* 0x0000000001e17983 */ /* 0x001f220000300800 */
[----:B------:R-:W-:Y:S01]  /*6ef0*/  FADD R224, R122, R224 ;  /* 0x000000e07ae07221 */ /* 0x000fe20000000000 */
[----:B------:R-:W-:Y:S01]  /*6f00*/  FADD R223, R123, R223 ;  /* 0x000000df7bdf7221 */ /* 0x000fe20000000000 */
[----:B------:R-:W-:Y:S01]  /*6f10*/  FADD R222, R124, R222 ;  /* 0x000000de7cde7221 */ /* 0x000fe20000000000 */
[----:B------:R-:W-:Y:S01]  /*6f20*/  FADD R221, R125, R221 ;  /* 0x000000dd7ddd7221 */ /* 0x000fe20000000000 */
[----:B------:R-:W-:Y:S01]  /*6f30*/  FADD R220, R126, R220 ;  /* 0x000000dc7edc7221 */ /* 0x000fe20000000000 */
[----:B------:R-:W-:Y:S01]  /*6f40*/  STL [R1+0x290], R224 ;  /* 0x000290e001007387 */ /* 0x000fe20000100800 */
        /* <DEDUP_REMOVED lines=35> */
[----:B------:R-:W-:Y:S04]  /*7180*/  STL [R1+0x2b4], R23 ;  /* 0x0002b41701007387 */ /* 0x000fe80000100800 */
        /* <DEDUP_REMOVED lines=17> */
[----:B------:R0:W-:Y:S04]  /*72a0*/  STL [R1+0x2fc], R5 ;  /* 0x0002fc0501007387 */ /* 0x0001e80000100800 */
[----:B0-----:R-:W4:Y:S01]  /*72b0*/  LDL.LU R5, [R1+0xc] ;  /* 0x00000c0001057983 */ /* 0x001f220000300800 */
[----:B--2---:R-:W-:Y:S01]  /*72c0*/  FADD R227, R156, R227 ;  /* 0x000000e39ce37221 */ /* 0x004fe20000000000 */
[----:B---3--:R-:W-:Y:S01]  /*72d0*/  FADD R226, R155, R226 ;  /* 0x000000e29be27221 */ /* 0x008fe20000000000 */
[----:B----4-:R-:W-:-:S05]  /*72e0*/  FADD R225, R154, R225 ;  /* 0x000000e19ae17221 */ /* 0x010fca0000000000 */
[----:B------:R0:W-:Y:S04]  /*72f0*/  STL [R1], R225 ;  /* 0x000000e101007387 */ /* 0x0001e80000100800 */
[----:B------:R-:W2:Y:S04]  /*7300*/  LDL.LU R6, [R1+0x10] ;  /* 0x0000100001067983 */ /* 0x000ea80000300800 */
[----:B------:R3:W-:Y:S04]  /*7310*/  STL [R1+0x4], R226 ;  /* 0x000004e201007387 */ /* 0x0007e80000100800 */
[----:B------:R-:W4:Y:S04]  /*7320*/  LDL.LU R7, [R1+0x14] ;  /* 0x0000140001077983 */ /* 0x000f280000300800 */
[----:B------:R1:W-:Y:S04]  /*7330*/  STL [R1+0x8], R227 ;  /* 0x000008e301007387 */ /* 0x0003e80000100800 */
        /* <DEDUP_REMOVED lines=26> */
[----:B---3--:R-:W3:Y:S04]  /*74e0*/  LDL.LU R226, [R1+0x80] ;  /* 0x0000800001e27983 */ /* 0x008ee80000300800 */
[----:B-1----:R-:W3:Y:S01]  /*74f0*/  LDL.LU R227, [R1+0x84] ;  /* 0x0000840001e37983 */ /* 0x002ee20000300800 */
[----:B------:R-:W-:-:S05]  /*7500*/  FADD R5, R157, R5 ;  /* 0x000000059d057221 */ /* 0x000fca0000000000 */
[----:B------:R0:W-:Y:S01]  /*7510*/  STL [R1+0xc], R5 ;  /* 0x00000c0501007387 */ /* 0x0001e20000100800 */
[----:B--2---:R-:W-:Y:S01]  /*7520*/  FADD R6, R158, R6 ;  /* 0x000000069e067221 */ /* 0x004fe20000000000 */
        /* <DEDUP_REMOVED lines=54> */
[----:B---3--:R-:W-:-:S03]  /*7890*/  FADD R226, R186, R226 ;  /* 0x000000e2bae27221 */ /* 0x008fc60000000000 */
[----:B0-----:R-:W3:Y:S01]  /*78a0*/  LDL.LU R5, [R1+0x88] ;  /* 0x0000880001057983 */ /* 0x001ee20000300800 */
[----:B------:R-:W-:-:S03]  /*78b0*/  FADD R227, R187, R227 ;  /* 0x000000e3bbe37221 */ /* 0x000fc60000000000 */
[----:B------:R0:W-:Y:S04]  /*78c0*/  STL [R1+0x7c], R225 ;  /* 0x00007ce101007387 */ /* 0x0001e80000100800 */
[----:B-1----:R-:W3:Y:S04]  /*78d0*/  LDL.LU R6, [R1+0x8c] ;  /* 0x00008c0001067983 */ /* 0x002ee80000300800 */
[----:B------:R1:W-:Y:S04]  /*78e0*/  STL [R1+0x80], R226 ;  /* 0x000080e201007387 */ /* 0x0003e80000100800 */
[----:B--2---:R-:W2:Y:S04]  /*78f0*/  LDL.LU R7, [R1+0x90] ;  /* 0x0000900001077983 */ /* 0x004ea80000300800 */
[----:B------:R1:W-:Y:S04]  /*7900*/  STL [R1+0x84], R227 ;  /* 0x000084e301007387 */ /* 0x0003e80000100800 */
        /* <DEDUP_REMOVED lines=28> */
[----:B---3--:R-:W-:Y:S01]  /*7ad0*/  FADD R5, R188, R5 ;  /* 0x00000005bc057221 */ /* 0x008fe20000000000 */
[----:B------:R-:W-:-:S04]  /*7ae0*/  FADD R6, R189, R6 ;  /* 0x00000006bd067221 */ /* 0x000fc80000000000 */
[----:B------:R0:W-:Y:S01]  /*7af0*/  STL [R1+0x88], R5 ;  /* 0x0000880501007387 */ /* 0x0001e20000100800 */
[----:B--2---:R-:W-:-:S03]  /*7b00*/  FADD R7, R190, R7 ;  /* 0x00000007be077221 */ /* 0x004fc60000000000 */
        /* <DEDUP_REMOVED lines=89> */
[----:B------:R-:W-:Y:S01]  /*80a0*/  FADD R5, R27, R5 ;  /* 0x000000051b057221 */ /* 0x000fe20000000000 */
        /* <DEDUP_REMOVED lines=185> */
[----:B------:R-:W-:-:S05]  /*8c40*/  FADD R5, R89, R5 ;  /* 0x0000000559057221 */ /* 0x000fca0000000000 */
[----:B------:R0:W-:Y:S01]  /*8c50*/  STL [R1+0x1fc], R5 ;  /* 0x0001fc0501007387 */ /* 0x0001e20000100800 */
[----:B------:R-:W-:-:S03]  /*8c60*/  FADD R6, R90, R6 ;  /* 0x000000065a067221 */ /* 0x000fc60000000000 */
[----:B0-----:R0:W5:Y:S01]  /*8c70*/  LDL.LU R5, [R1+0x2fc] ;  /* 0x0002fc0001057983 */ /* 0x0011620000300800 */
[----:B--2---:R-:W-:-:S03]  /*8c80*/  FADD R7, R91, R7 ;  /* 0x000000075b077221 */ /* 0x004fc60000000000 */
[----:B------:R1:W-:Y:S01]  /*8c90*/  STL [R1+0x200], R6 ;  /* 0x0002000601007387 */ /* 0x0003e20000100800 */
[----:B---3--:R-:W-:Y:S01]  /*8ca0*/  FADD R8, R92, R8 ;  /* 0x000000085c087221 */ /* 0x008fe20000000000 */
[----:B----4-:R-:W-:Y:S02]  /*8cb0*/  FADD R9, R93, R9 ;  /* 0x000000095d097221 */ /* 0x010fe40000000000 */
[----:B-1----:R0:W5:Y:S01]  /*8cc0*/  LDL.LU R6, [R1+0x2f8] ;  /* 0x0002f80001067983 */ /* 0x0021620000300800 */
[----:B------:R-:W-:-:S03]  /*8cd0*/  FADD R10, R94, R10 ;  /* 0x0000000a5e0a7221 */ /* 0x000fc60000000000 */
[----:B------:R1:W-:Y:S01]  /*8ce0*/  STL [R1+0x204], R7 ;  /* 0x0002040701007387 */ /* 0x0003e20000100800 */
[----:B------:R-:W-:-:S03]  /*8cf0*/  FADD R11, R95, R11 ;  /* 0x0000000b5f0b7221 */ /* 0x000fc60000000000 */
[----:B-1----:R0:W5:Y:S01]  /*8d00*/  LDL.LU R7, [R1+0x2f4] ;  /* 0x0002f40001077983 */ /* 0x0021620000300800 */
[----:B------:R-:W-:-:S03]  /*8d10*/  FADD R12, R96, R12 ;  /* 0x0000000c600c7221 */ /* 0x000fc60000000000 */
[----:B------:R1:W-:Y:S01]  /*8d20*/  STL [R1+0x208], R8 ;  /* 0x0002080801007387 */ /* 0x0003e20000100800 */
[----:B------:R-:W-:Y:S01]  /*8d30*/  FADD R13, R97, R13 ;  /* 0x0000000d610d7221 */ /* 0x000fe20000000000 */
[----:B------:R-:W-:Y:S02]  /*8d40*/  FADD R14, R98, R14 ;  /* 0x0000000e620e7221 */ /* 0x000fe40000000000 */
[----:B-1----:R0:W5:Y:S04]  /*8d50*/  LDL.LU R8, [R1+0x2f0] ;  /* 0x0002f00001087983 */ /* 0x0021680000300800 */
[----:B------:R1:W-:Y:S01]  /*8d60*/  STL [R1+0x20c], R9 ;  /* 0x00020c0901007387 */ /* 0x0003e20000100800 */
[----:B------:R-:W-:Y:S01]  /*8d70*/  FADD R15, R99, R15 ;  /* 0x0000000f630f7221 */ /* 0x000fe20000000000 */
[----:B------:R-:W-:-:S02]  /*8d80*/  FADD R16, R100, R16 ;  /* 0x0000001064107221 */ /* 0x000fc40000000000 */
[----:B-1----:R0:W5:Y:S04]  /*8d90*/  LDL.LU R9, [R1+0x2ec] ;  /* 0x0002ec0001097983 */ /* 0x0021680000300800 */
[----:B------:R1:W-:Y:S01]  /*8da0*/  STL [R1+0x210], R10 ;  /* 0x0002100a01007387 */ /* 0x0003e20000100800 */
[----:B------:R-:W-:-:S03]  /*8db0*/  FADD R17, R101, R17 ;  /* 0x0000001165117221 */ /* 0x000fc60000000000 */
        /* <DEDUP_REMOVED lines=55> */
[----:B------:R1:W-:Y:S04]  /*9130*/  STL [R1+0x25c], R221 ;  /* 0x00025cdd01007387 */ /* 0x0003e80000100800 */
        /* <DEDUP_REMOVED lines=11> */
[----:B------:R0:W-:Y:S02]  /*91f0*/  STL [R1+0x274], R227 ;  /* 0x000274e301007387 */ /* 0x0001e40000100800 */
.L_x_29:
[----:B------:R-:W-:Y:S02]  /*9200*/  WARPGROUP.DEPBAR.LE gsb0, 0x0 ;  /* 0x00008000000079c5 */ /* 0x000fe40000010000 */
[----:B------:R-:W1:Y:S02]  /*9210*/  LDC R24, c[0x0][0x28c] ;  /* 0x0000a300ff187b82 */ /* 0x000e640000000800 */
[----:B-1----:R-:W-:-:S13]  /*9220*/  ISETP.GE.AND P0, PT, R24, 0x1, PT ;  /* 0x000000011800780c */ /* 0x002fda0003f06270 */
[----:B------:R-:W-:Y:S05]  /*9230*/  @!P0 BRA `(.L_x_30) ;  /* 0x0000000000408947 */ /* 0x000fea0003800000 */
[----:B------:R-:W-:-:S06]  /*9240*/  UISETP.NE.AND UP0, UPT, UR22, 0x3, UPT ;  /* 0x000000031600788c */ /* 0x000fcc000bf05270 */
[----:B------:R-:W-:-:S13]  /*9250*/  PLOP3.LUT P0, PT, PT, PT, UP0, 0x80, 0x0 ;  /* 0x000000000000781c */ /* 0x000fda0003f0f008 */
[----:B------:R-:W-:Y:S05]  /*9260*/  @!P0 BRA `(.L_x_31) ;  /* 0x0000000000048947 */ /* 0x000fea0003800000 */
[----:B------:R-:W-:Y:S01]  /*9270*/  BPT.TRAP 0x1 ;  /* 0x000000040000795c */ /* 0x000fe20000300000 */
.L_x_31:
[----:B------:R-:W-:-:S04]  /*9280*/  UISETP.LT.AND UP0, UPT, UR12, 0x1, UPT ;  /* 0x000000010c00788c */ /* 0x000fc8000bf01270 */
[----:B------:R-:W-:Y:S02]  /*9290*/  USEL UR6, UR12, 0x1, UP0 ;  /* 0x000000010c067887 */ /* 0x000fe40008000000 */
[----:B------:R-:W-:Y:S02]  /*92a0*/  UISETP.GT.U32.AND UP0, UPT, UR13, 0x1, UPT ;  /* 0x000000010d00788c */ /* 0x000fe4000bf04070 */
[----:B------:R-:W-:-:S04]  /*92b0*/  UIADD3 UR6, UR5, UR12, -UR6 ;  /* 0x0000000c05067290 */ /* 0x000fc8000fffe806 */
[----:B------:R-:W-:Y:S01]  /*92c0*/  USHF.L.U32 UR6, UR6, 0x3, URZ ;  /* 0x0000000306067899 */ /* 0x000fe2000800063f */
[----:B------:R-:W-:-:S03]  /*92d0*/  PLOP3.LUT P0, PT, PT, PT, UP0, 0x80, 0x0 ;  /* 0x000000000000781c */ /* 0x000fc60003f0f008 */
[----:B------:R-:W-:-:S04]  /*92e0*/  ULOP3.LUT UR6, UR6, 0x78, URZ, 0xc0, !UPT ;  /* 0x0000007806067892 */ /* 0x000fc8000f8ec03f */
[----:B------:R-:W-:-:S04]  /*92f0*/  UIADD3 UR6, UR15, 0x80, UR6 ;  /* 0x000000800f067890 */ /* 0x000fc8000fffe006 */
[----:B------:R-:W-:-:S09]  /*9300*/  UPRMT UR6, URZ, 0x654, UR6 ;  /* 0x000006543f067896 */ /* 0x000fd20008000006 */
[----:B------:R-:W-:Y:S01]  /*9310*/  SYNCS.ARRIVE.TRANS64.RED.A1T0 RZ, [UR6], RZ ;  /* 0x000000ffffff79a7 */ /* 0x000fe20008100406 */
[----:B------:R-:W-:Y:S05]  /*9320*/  @P0 BRA `(.L_x_30) ;  /* 0x0000000000040947 */ /* 0x000fea0003800000 */
[----:B------:R-:W-:Y:S01]  /*9330*/  BPT.TRAP 0x1 ;  /* 0x000000040000795c */ /* 0x000fe20000300000 */
.L_x_30:
[----:B------:R1:W-:Y:S01]  /*9340*/  STL [R1+0x28c], R2 ;  /* 0x00028c0201007387 */ /* 0x0003e20000100800 */
[----:B------:R-:W2:Y:S01]  /*9350*/  LDC R28, c[0x0][0x288] ;  /* 0x0000a200ff1c7b82 */ /* 0x000ea20000000800 */
[----:B------:R-:W-:Y:S02]  /*9360*/  ULDC UR6, c[0x0][0x284] ;  /* 0x0000a10000067ab9 */ /* 0x000fe40000000800 */
[----:B-1----:R-:W3:Y:S04]  /*9370*/  LDL.LU R2, [R1+0x284] ;  /* 0x0002840001027983 */ /* 0x002ee80000300800 */
[----:B------:R1:W-:Y:S04]  /*9380*/  STL [R1+0x288], R0 ;  /* 0x0002880001007387 */ /* 0x0003e80000100800 */
[----:B-1----:R-:W4:Y:S01]  /*9390*/  LDL.LU R0, [R1+0x280] ;  /* 0x0002800001007983 */ /* 0x002f220000300800 */
[----:B0-----:R-:W0:Y:S02]  /*93a0*/  S2R R227, SR_TID.X ;  /* 0x0000000000e37919 */ /* 0x001e240000002100 */
[----:B0-----:R-:W-:-:S02]  /*93b0*/  SHF.R.U32.HI R24, RZ, 0x2, R227 ;  /* 0x00000002ff187819 */ /* 0x001fc400000116e3 */
[----:B------:R-:W-:Y:S02]  /*93c0*/  LOP3.LUT R26, R227, 0x60, RZ, 0xc0, !PT ;  /* 0x00000060e31a7812 */ /* 0x000fe400078ec0ff */
[----:B------:R-:W-:Y:S02]  /*93d0*/  SHF.R.U32.HI R27, RZ, 0x7, R227 ;  /* 0x00000007ff1b7819 */ /* 0x000fe400000116e3 */
[----:B------:R-:W-:Y:S02]  /*93e0*/  LOP3.LUT R25, R24, 0x7, RZ, 0xc0, !PT ;  /* 0x0000000718197812 */ /* 0x000fe400078ec0ff */
[----:B------:R-:W-:Y:S02]  /*93f0*/  SHF.R.U32.HI R26, RZ, 0x1, R26 ;  /* 0x00000001ff1a7819 */ /* 0x000fe4000001161a */
[----:B------:R-:W-:Y:S02]  /*9400*/  LOP3.LUT R24, R27, 0x1, RZ, 0xc0, !PT ;  /* 0x000000011b187812 */ /* 0x000fe400078ec0ff */
[----:B------:R-:W-:-:S02]  /*9410*/  IADD3 R31, RZ, -R26, -R25 ;  /* 0x8000001aff1f7210 */ /* 0x000fc40007ffe819 */
[----:B------:R-:W-:Y:S01]  /*9420*/  LOP3.LUT R27, R227, 0x3, RZ, 0xc0, !PT ;  /* 0x00000003e31b7812 */ /* 0x000fe200078ec0ff */
[C---:B------:R-:W-:Y:S02]  /*9430*/  IMAD.SHL.U32 R30, R24.reuse, 0x40, RZ ;  /* 0x00000040181e7824 */ /* 0x040fe400078e00ff */
[----:B------:R-:W-:Y:S02]  /*9440*/  IMAD R31, R24, -0x40, R31 ;  /* 0xffffffc0181f7824 */ /* 0x000fe400078e021f */
[----:B---3--:R-:W-:Y:S02]  /*9450*/  IMAD R29, R2, 0xc0, RZ ;  /* 0x000000c0021d7824 */ /* 0x008fe400078e02ff */
[----:B------:R0:W5:Y:S01]  /*9460*/  LDL.LU R2, [R1+0x28c] ;  /* 0x00028c0001027983 */ /* 0x0001620000300800 */
[----:B----4-:R-:W-:Y:S02]  /*9470*/  IMAD.WIDE R36, R0, 0x100, RZ ;  /* 0x0000010000247825 */ /* 0x010fe400078e02ff */
[----:B--2---:R-:W-:-:S02]  /*9480*/  ISETP.GE.AND P0, PT, R29, R28, PT ;  /* 0x0000001c1d00720c */ /* 0x004fc40003f06270 */
[----:B------:R-:W-:Y:S01]  /*9490*/  LOP3.LUT R25, R30, 0x40, R25, 0xe2, !PT ;  /* 0x000000401e197812 */ /* 0x000fe200078ee219 */
[----:B------:R-:W-:Y:S02]  /*94a0*/  IMAD.SHL.U32 R24, R0, 0x100, RZ ;  /* 0x0000010000187824 */ /* 0x000fe400078e00ff */
[----:B------:R0:W5:Y:S01]  /*94b0*/  LDL.LU R0, [R1+0x288] ;  /* 0x0002880001007983 */ /* 0x0001620000300800 */
[----:B------:R-:W-:Y:S02]  /*94c0*/  IMAD.SHL.U32 R34, R227, 0x2, RZ ;  /* 0x00000002e3227824 */ /* 0x000fe400078e00ff */
[C---:B------:R-:W-:Y:S01]  /*94d0*/  ISETP.GE.OR P0, PT, R24.reuse, UR6, P0 ;  /* 0x0000000618007c0c */ /* 0x040fe20008706670 */
[----:B------:R-:W-:Y:S01]  /*94e0*/  IMAD R40, R27, -0x2, R28 ;  /* 0xfffffffe1b287824 */ /* 0x000fe200078e021c */
[----:B------:R-:W-:Y:S01]  /*94f0*/  IADD3 R41, -R24, UR6, R31 ;  /* 0x0000000618297c10 */ /* 0x000fe2000fffe11f */
[----:B------:R-:W-:Y:S01]  /*9500*/  IMAD.MOV.U32 R43, RZ, RZ, -0x1 ;  /* 0xffffffffff2b7424 */ /* 0x000fe200078e00ff */
[----:B------:R-:W-:Y:S01]  /*9510*/  LOP3.LUT R42, R36, R25, R26, 0xfe, !PT ;  /* 0x00000019242a7212 */ /* 0x000fe200078efe1a */
[----:B------:R-:W-:Y:S01]  /*9520*/  IMAD.IADD R40, R40, 0x1, -R29 ;  /* 0x0000000128287824 */ /* 0x000fe200078e0a1d */
[----:B------:R-:W-:-:S07]  /*9530*/  LOP3.LUT R34, R29, 0x6, R34, 0xf8, !PT ;  /* 0x000000061d227812 */ /* 0x000fce00078ef822 */
[----:B0-----:R-:W-:Y:S05]  /*9540*/  @P0 BRA `(.L_x_32) ;  /* 0x000000e4001c0947 */ /* 0x001fea0003800000 */
[----:B------:R-:W0:Y:S01]  /*9550*/  LDC.64 R24, c[0x0][0x5c8] ;  /* 0x00017200ff187b82 */ /* 0x000e220000000a00 */
[----:B------:R-:W-:Y:S01]  /*9560*/  USHF.R.S32.HI UR7, URZ, 0x1f, UR14 ;  /* 0x0000001f3f077899 */ /* 0x000fe2000801140e */
[--C-:B------:R-:W-:Y:S01]  /*9570*/  SHF.R.S32.HI R35, RZ, 0x1f, R34.reuse ;  /* 0x0000001fff237819 */ /* 0x100fe20000011422 */
[----:B------:R-:W-:Y:S01]  /*9580*/  ULDC.64 UR8, c[0x0][0x5d0] ;  /* 0x0001740000087ab9 */ /* 0x000fe20000000a00 */
[----:B------:R-:W-:Y:S01]  /*9590*/  BSSY B0, `(.L_x_32) ;  /* 0x0000e42000007945 */ /* 0x000fe20003800000 */
[----:B------:R-:W-:Y:S02]  /*95a0*/  UIMAD UR6, UR7, UR8, URZ ;  /* 0x00000008070672a4 */ /* 0x000fe4000f8e023f */
[----:B------:R-:W-:Y:S02]  /*95b0*/  IMAD.U32 R31, RZ, RZ, UR8 ;  /* 0x00000008ff1f7e24 */ /* 0x000fe4000f8e00ff */
[----:B------:R-:W-:Y:S02]  /*95c0*/  UIMAD UR6, UR14, UR9, UR6 ;  /* 0x000000090e0672a4 */ /* 0x000fe4000f8e0206 */
[----:B------:R-:W-:Y:S01]  /*95d0*/  IMAD.WIDE.U32 R30, R31, UR14, R34 ;  /* 0x0000000e1f1e7c25 */ /* 0x000fe2000f8e0022 */
[----:B------:R-:W-:-:S03]  /*95e0*/  ULDC.64 UR8, c[0x0][0x5c0] ;  /* 0x0001700000087ab9 */ /* 0x000fc60000000a00 */
[----:B------:R-:W-:Y:S02]  /*95f0*/  VIADD R31, R31, UR6 ;  /* 0x000000061f1f7c36 */ /* 0x000fe40008000000 */
[-C--:B0-----:R-:W-:Y:S02]  /*9600*/  IMAD R26, R37, R24.reuse, RZ ;  /* 0x00000018251a7224 */ /* 0x081fe400078e02ff */
[----:B------:R-:W-:-:S04]  /*9610*/  IMAD.WIDE.U32 R30, R42, R24, R30 ;  /* 0x000000182a1e7225 */ /* 0x000fc800078e001e */
[----:B------:R-:W-:Y:S01]  /*9620*/  IMAD R27, R42, R25, R26 ;  /* 0x000000192a1b7224 */ /* 0x000fe200078e021a */
[----:B------:R-:W-:Y:S01]  /*9630*/  IADD3 R32, P5, R30, UR8, RZ ;  /* 0x000000081e207c10 */ /* 0x000fe2000ffbe0ff */
[C---:B------:R-:W-:Y:S01]  /*9640*/  IMAD.SHL.U32 R29, R24.reuse, 0x8, RZ ;  /* 0x00000008181d7824 */ /* 0x040fe200078e00ff */
[C---:B------:R-:W-:Y:S01]  /*9650*/  LEA R26, P2, R24.reuse, R30, 0x7 ;  /* 0x0000001e181a7211 */ /* 0x040fe200078438ff */
[----:B------:R-:W-:Y:S01]  /*9660*/  IMAD.IADD R38, R31, 0x1, R27 ;  /* 0x000000011f267824 */ /* 0x000fe200078e021b */
[----:B------:R-:W-:Y:S02]  /*9670*/  SHF.L.U64.HI R27, R24, 0x3, R25 ;  /* 0x00000003181b7819 */ /* 0x000fe40000010219 */
[----:B------:R-:W-:Y:S02]  /*9680*/  IADD3 R30, P0, P1, R30, UR8, R29 ;  /* 0x000000081e1e7c10 */ /* 0x000fe4000f91e01d */
[----:B------:R-:W-:Y:S02]  /*9690*/  IADD3.X R33, R38, UR9, RZ, P5, !PT ;  /* 0x0000000926217c10 */ /* 0x000fe4000affe4ff */
[----:B------:R-:W-:-:S02]  /*96a0*/  FSETP.NEU.AND P5, PT, RZ, UR21, PT ;  /* 0x00000015ff007c0b */ /* 0x000fc4000bfad000 */
[----:B------:R-:W-:Y:S02]  /*96b0*/  LEA.HI.X R24, R24, R38, R25, 0x7, P2 ;  /* 0x0000002618187211 */ /* 0x000fe400010f3c19 */
[C---:B------:R-:W-:Y:S02]  /*96c0*/  IADD3 R28, P2, P4, R26.reuse, UR8, R29 ;  /* 0x000000081a1c7c10 */ /* 0x040fe4000fc5e01d */
[----:B------:R-:W-:Y:S02]  /*96d0*/  IADD3 R26, P6, R26, UR8, RZ ;  /* 0x000000081a1a7c10 */ /* 0x000fe4000ffde0ff */
[--C-:B------:R-:W-:Y:S02]  /*96e0*/  IADD3.X R31, R38, UR9, R27.reuse, P0, P1 ;  /* 0x00000009261f7c10 */ /* 0x100fe400087e241b */
[C---:B------:R-:W-:Y:S02]  /*96f0*/  IADD3.X R29, R24.reuse, UR9, R27, P2, P4 ;  /* 0x00000009181d7c10 */ /* 0x040fe400097e841b */
[----:B------:R-:W-:Y:S01]  /*9700*/  IADD3.X R27, R24, UR9, RZ, P6, !PT ;  /* 0x00000009181b7c10 */ /* 0x000fe2000b7fe4ff */
[----:B------:R-:W-:Y:S06]  /*9710*/  @!P5 BRA `(.L_x_33) ;  /* 0x000000a8001cd947 */ /* 0x000fec0003800000 */
[----:B------:R-:W-:Y:S01]  /*9720*/  ULDC.64 UR8, c[0x0][0x5b8] ;  /* 0x00016e0000087ab9 */ /* 0x000fe20000000a00 */
[----:B------:R-:W-:Y:S01]  /*9730*/  BSSY B1, `(.L_x_34) ;  /* 0x0000013000017945 */ /* 0x000fe20003800000 */
[----:B------:R-:W-:Y:S02]  /*9740*/  UIMAD UR6, UR7, UR8, URZ ;  /* 0x00000008070672a4 */ /* 0x000fe4000f8e023f */
[----:B------:R-:W-:Y:S02]  /*9750*/  IMAD.U32 R25, RZ, RZ, UR8 ;  /* 0x00000008ff197e24 */ /* 0x000fe4000f8e00ff */
[----:B------:R-:W-:Y:S02]  /*9760*/  UIMAD UR6, UR14, UR9, UR6 ;  /* 0x000000090e0672a4 */ /* 0x000fe4000f8e0206 */
[----:B------:R-:W-:Y:S01]  /*9770*/  IMAD.WIDE.U32 R34, R25, UR14, R34 ;  /* 0x0000000e19227c25 */ /* 0x000fe2000f8e0022 */
[----:B------:R-:W-:-:S03]  /*9780*/  ULDC.64 UR8, c[0x0][0x5a8] ;  /* 0x00016a0000087ab9 */ /* 0x000fc60000000a00 */
[--C-:B------:R-:W-:Y:S01]  /*9790*/  IMAD.MOV.U32 R38, RZ, RZ, R34.reuse ;  /* 0x000000ffff267224 */ /* 0x100fe200078e0022 */
[----:B------:R-:W-:Y:S01]  /*97a0*/  PRMT R34, RZ, 0x7610, R34 ;  /* 0x00007610ff227816 */ /* 0x000fe20000000022 */
[----:B------:R-:W-:Y:S01]  /*97b0*/  VIADD R39, R35, UR6 ;  /* 0x0000000623277c36 */ /* 0x000fe20008000000 */
[----:B------:R-:W-:Y:S02]  /*97c0*/  ULDC.64 UR6, c[0x0][0x5b0] ;  /* 0x00016c0000067ab9 */ /* 0x000fe40000000a00 */
[----:B------:R-:W-:Y:S02]  /*97d0*/  IMAD R35, R37, UR6, RZ ;  /* 0x0000000625237c24 */ /* 0x000fe4000f8e02ff */
[----:B------:R-:W-:-:S04]  /*97e0*/  IMAD.WIDE.U32 R24, R42, UR6, R38 ;  /* 0x000000062a187c25 */ /* 0x000fc8000f8e0026 */
[----:B------:R-:W-:Y:S01]  /*97f0*/  IMAD R35, R42, UR7, R35 ;  /* 0x000000072a237c24 */ /* 0x000fe2000f8e0223 */
[----:B------:R-:W-:-:S04]  /*9800*/  IADD3 R24, P0, R24, UR8, RZ ;  /* 0x0000000818187c10 */ /* 0x000fc8000ff1e0ff */
[----:B------:R-:W-:Y:S02]  /*9810*/  IADD3.X R25, R25, UR9, R35, P0, !PT ;  /* 0x0000000919197c10 */ /* 0x000fe400087fe423 */
[----:B------:R-:W-:-:S04]  /*9820*/  ISETP.GE.AND P0, PT, R41, 0x1, PT ;  /* 0x000000012900780c */ /* 0x000fc80003f06270 */
[----:B------:R-:W-:-:S13]  /*9830*/  ISETP.LT.OR P2, PT, R40, 0x1, !P0 ;  /* 0x000000012800780c */ /* 0x000fda0004741670 */
[----:B------:R-:W-:Y:S05]  /*9840*/  @P2 BRA `(.L_x_35) ;  /* 0x0000000000042947 */ /* 0x000fea0003800000 */
[----:B------:R0:W5:Y:S02]  /*9850*/  LDG.E.U8 R34, desc[UR18][R24.64] ;  /* 0x0000001218227981 */ /* 0x000164000c1e1100 */
.L_x_35:
[----:B------:R-:W-:Y:S05]  /*9860*/  BSYNC B1 ;  /* 0x0000000000017941 */ /* 0x000fea0003800000 */
.L_x_34:
[----:B-----5:R-:W-:Y:S01]  /*9870*/  LOP3.LUT R34, R34, 0xff, RZ, 0xc0, !PT ;  /* 0x000000ff22227812 */ /* 0x020fe200078ec0ff */
[----:B------:R-:W-:Y:S01]  /*9880*/  BSSY B1, `(.L_x_36) ;  /* 0x000000f000017945 */ /* 0x000fe20003800000 */
[----:B------:R-:W-:Y:S02]  /*9890*/  ISETP.LT.OR P4, PT, R40, 0x2, !P0 ;  /* 0x000000022800780c */ /* 0x000fe40004781670 */
[----:B------:R-:W-:Y:S02]  /*98a0*/  F2FP.F16.E4M3.UNPACK_B R34, R34 ;  /* 0x00000022ff22723e */ /* 0x000fe400020006ff */
[----:B------:R-:W-:-:S03]  /*98b0*/  IADD3 R45, P1, R42, 0x8, RZ ;  /* 0x000000082a2d7810 */ /* 0x000fc60007f3e0ff */
[----:B------:R-:W-:-:S05]  /*98c0*/  HADD2.F32 R34, -RZ, R34.H0_H0 ;  /* 0x20000022ff227230 */ /* 0x000fca0000004100 */
[----:B------:R-:W-:Y:S01]  /*98d0*/  FMUL R35, R34, UR21 ;  /* 0x0000001522237c20 */ /* 0x000fe20008400000 */
[----:B------:R-:W-:-:S03]  /*98e0*/  IMAD.X R34, RZ, RZ, R37, P1 ;  /* 0x000000ffff227224 */ /* 0x000fc600008e0625 */
[----:B------:R-:W-:Y:S01]  /*98f0*/  FFMA R35, R226, UR20, R35 ;  /* 0x00000014e2237c23 */ /* 0x000fe20008000023 */
[----:B------:R-:W-:-:S04]  /*9900*/  IMAD R34, R34, UR6, RZ ;  /* 0x0000000622227c24 */ /* 0x000fc8000f8e02ff */
[----:B------:R-:W-:Y:S01]  /*9910*/  F2FP.SATFINITE.E4M3.F32.PACK_AB_MERGE_C R35, RZ, R35, RZ ;  /* 0x00000023ff23723e */ /* 0x000fe200048070ff */
[--C-:B------:R-:W-:Y:S01]  /*9920*/  IMAD R47, R45, UR7, R34.reuse ;  /* 0x000000072d2f7c24 */ /* 0x100fe2000f8e0222 */
[----:B------:R-:W-:-:S03]  /*9930*/  PRMT R34, RZ, 0x7610, R34 ;  /* 0x00007610ff227816 */ /* 0x000fc60000000022 */
[----:B------:R1:W-:Y:S01]  /*9940*/  @!P2 STG.E.U8 desc[UR18][R32.64], R35 ;  /* 0x000000232000a986 */ /* 0x0003e2000c101112 */
[----:B------:R-:W-:Y:S05]  /*9950*/  @P4 BRA `(.L_x_37) ;  /* 0x0000000000044947 */ /* 0x000fea0003800000 */
[----:B------:R2:W5:Y:S02]  /*9960*/  LDG.E.U8 R34, desc[UR18][R24.64+0x1] ;  /* 0x0000011218227981 */ /* 0x000564000c1e1100 */
.L_x_37:
[----:B------:R-:W-:Y:S05]  /*9970*/  BSYNC B1 ;  /* 0x0000000000017941 */ /* 0x000fea0003800000 */
.L_x_36:
[----:B-----5:R-:W-:Y:S01]  /*9980*/  LOP3.LUT R44, R34, 0xff, RZ, 0xc0, !PT ;  /* 0x000000ff222c7812 */ /* 0x020fe200078ec0ff */
[----:B-1----:R-:W-:Y:S01]  /*9990*/  IMAD.WIDE.U32 R34, R45, UR6, R38 ;  /* 0x000000062d227c25 */ /* 0x002fe2000f8e0026 */
[----:B------:R-:W-:Y:S02]  /*99a0*/  BSSY B1, `(.L_x_38) ;  /* 0x000000e000017945 */ /* 0x000fe40003800000 */
[----:B------:R-:W-:Y:S02]  /*99b0*/  F2FP.F16.E4M3.UNPACK_B R44, R44 ;  /* 0x0000002cff2c723e */ /* 0x000fe400020006ff */
[----:B------:R-:W-:-:S03]  /*99c0*/  IADD3 R34, P1, R34, UR8, RZ ;  /* 0x0000000822227c10 */ /* 0x000fc6000ff3e0ff */
[----:B------:R-:W-:Y:S01]  /*99d0*/  HADD2.F32 R44, -RZ, R44.H0_H0 ;  /* 0x2000002cff2c7230 */ /* 0x000fe20000004100 */
[----:B------:R-:W-:Y:S02]  /*99e0*/  IADD3.X R35, R35, UR9, R47, P1, !PT ;  /* 0x0000000923237c10 */ /* 0x000fe40008ffe42f */
[----:B------:R-:W-:Y:S02]  /*99f0*/  ISETP.GE.AND P1, PT, R41, 0x9, PT ;  /* 0x000000092900780c */ /* 0x000fe40003f26270 */
[----:B------:R-:W-:Y:S02]  /*9a00*/  FMUL R44, R44, UR21 ;  /* 0x000000152c2c7c20 */ /* 0x000fe40008400000 */
[----:B------:R-:W-:Y:S02]  /*9a10*/  ISETP.LT.OR P2, PT, R40, 0x1, !P1 ;  /* 0x000000012800780c */ /* 0x000fe40004f41670 */
[----:B------:R-:W-:-:S05]  /*9a20*/  FFMA R44, R225, UR20, R44 ;  /* 0x00000014e12c7c23 */ /* 0x000fca000800002c */
[----:B------:R-:W-:Y:S02]  /*9a30*/  F2FP.SATFINITE.E4M3.F32.PACK_AB_MERGE_C R45, RZ, R44, RZ ;  /* 0x0000002cff2d723e */ /* 0x000fe400048070ff */
[----:B------:R-:W-:-:S03]  /*9a40*/  PRMT R44, RZ, 0x7610, R44 ;  /* 0x00007610ff2c7816 */ /* 0x000fc6000000002c */
[----:B------:R1:W-:Y:S01]  /*9a50*/  @!P4 STG.E.U8 desc[UR18][R32.64+0x1], R45 ;  /* 0x0000012d2000c986 */ /* 0x0003e2000c101112 */
[----:B------:R-:W-:Y:S05]  /*9a60*/  @P2 BRA `(.L_x_39) ;  /* 0x0000000000042947 */ /* 0x000fea0003800000 */
[----:B------:R3:W5:Y:S02]  /*9a70*/  LDG.E.U8 R44, desc[UR18][R34.64] ;  /* 0x00000012222c7981 */ /* 0x000764000c1e1100 */
.L_x_39:
[----:B------:R-:W-:Y:S05]  /*9a80*/  BSYNC B1 ;  /* 0x0000000000017941 */ /* 0x000fea0003800000 */
.L_x_38:
[----:B-----5:R-:W-:Y:S01]  /*9a90*/  LOP3.LUT R44, R44, 0xff, RZ, 0xc0, !PT ;  /* 0x000000ff2c2c7812 */ /* 0x020fe200078ec0ff */
[----:B------:R-:W-:Y:S01]  /*9aa0*/  BSSY B1, `(.L_x_40) ;  /* 0x000000b000017945 */ /* 0x000fe20003800000 */
[----:B------:R-:W-:Y:S02]  /*9ab0*/  ISETP.LT.OR P4, PT, R40, 0x2, !P1 ;  /* 0x000000022800780c */ /* 0x000fe40004f81670 */
[----:B------:R-:W-:-:S05]  /*9ac0*/  F2FP.F16.E4M3.UNPACK_B R44, R44 ;  /* 0x0000002cff2c723e */ /* 0x000fca00020006ff */
[----:B------:R-:W-:-:S05]  /*9ad0*/  HADD2.F32 R44, -RZ, R44.H0_H0 ;  /* 0x2000002cff2c7230 */ /* 0x000fca0000004100 */
[----:B-1----:R-:W-:Y:S01]  /*9ae0*/  FMUL R45, R44, UR21 ;  /* 0x000000152c2d7c20 */ /* 0x002fe20008400000 */
[----:B------:R-:W-:-:S03]  /*9af0*/  PRMT R44, RZ, 0x7610, R44 ;  /* 0x00007610ff2c7816 */ /* 0x000fc6000000002c */
[----:B------:R-:W-:-:S05]  /*9b00*/  FFMA R45, R224, UR20, R45 ;  /* 0x00000014e02d7c23 */ /* 0x000fca000800002d */
[----:B------:R-:W-:-:S05]  /*9b10*/  F2FP.SATFINITE.E4M3.F32.PACK_AB_MERGE_C R45, RZ, R45, RZ ;  /* 0x0000002dff2d723e */ /* 0x000fca00048070ff */
[----:B------:R1:W-:Y:S01]  /*9b20*/  @!P2 STG.E.U8 desc[UR18][R30.64], R45 ;  /* 0x0000002d1e00a986 */ /* 0x0003e2000c101112 */
[----:B------:R-:W-:Y:S05]  /*9b30*/  @P4 BRA `(.L_x_41) ;  /* 0x0000000000044947 */ /* 0x000fea0003800000 */
[----:B------:R4:W5:Y:S02]  /*9b40*/  LDG.E.U8 R44, desc[UR18][R34.64+0x1] ;  /* 0x00000112222c7981 */ /* 0x000964000c1e1100 */
.L_x_41:
[----:B------:R-:W-:Y:S05]  /*9b50*/  BSYNC B1 ;  /* 0x0000000000017941 */ /* 0x000fea0003800000 */
.L_x_40:
[----:B-----5:R-:W-:Y:S01]  /*9b60*/  LOP3.LUT R44, R44, 0xff, RZ, 0xc0, !PT ;  /* 0x000000ff2c2c7812 */ /* 0x020fe200078ec0ff */
[----:B------:R-:W-:Y:S01]  /*9b70*/  BSSY B1, `(.L_x_42) ;  /* 0x000000b000017945 */ /* 0x000fe20003800000 */
[----:B------:R-:W-:Y:S02]  /*9b80*/  ISETP.LT.OR P2, PT, R40, 0x9, !P0 ;  /* 0x000000092800780c */ /* 0x000fe40004741670 */
[----:B------:R-:W-:-:S05]  /*9b90*/  F2FP.F16.E4M3.UNPACK_B R44, R44 ;  /* 0x0000002cff2c723e */ /* 0x000fca00020006ff */
[----:B------:R-:W-:-:S05]  /*9ba0*/  HADD2.F32 R44, -RZ, R44.H0_H0 ;  /* 0x2000002cff2c7230 */ /* 0x000fca0000004100 */
[----:B------:R-:W-:-:S04]  /*9bb0*/  FMUL R44, R44, UR21 ;  /* 0x000000152c2c7c20 */ /* 0x000fc80008400000 */
[----:B------:R-:W-:-:S05]  /*9bc0*/  FFMA R44, R223, UR20, R44 ;  /* 0x00000014df2c7c23 */ /* 0x000fca000800002c */
[----:B-1----:R-:W-:Y:S02]  /*9bd0*/  F2FP.SATFINITE.E4M3.F32.PACK_AB_MERGE_C R45, RZ, R44, RZ ;  /* 0x0000002cff2d723e */ /* 0x002fe400048070ff */
[----:B------:R-:W-:-:S03]  /*9be0*/  PRMT R44, RZ, 0x7610, R44 ;  /* 0x00007610ff2c7816 */ /* 0x000fc6000000002c */
[----:B------:R1:W-:Y:S01]  /*9bf0*/  @!P4 STG.E.U8 desc[UR18][R30.64+0x1], R45 ;  /* 0x0000012d1e00c986 */ /* 0x0003e2000c101112 */
[----:B------:R-:W-:Y:S05]  /*9c00*/  @P2 BRA `(.L_x_43) ;  /* 0x0000000000042947 */ /* 0x000fea0003800000 */
[----:B------:R0:W5:Y:S02]  /*9c10*/  LDG.E.U8 R44, desc[UR18][R24.64+0x8] ;  /* 0x00000812182c7981 */ /* 0x000164000c1e1100 */
.L_x_43:
[----:B------:R-:W-:Y:S05]  /*9c20*/  BSYNC B1 ;  /* 0x0000000000017941 */ /* 0x000fea0003800000 */
.L_x_42:
        /* <DEDUP_REMOVED lines=12> */
.L_x_45:
[----:B------:R-:W-:Y:S05]  /*9cf0*/  BSYNC B1 ;  /* 0x0000000000017941 */ /* 0x000fea0003800000 */
.L_x_44:
        /* <DEDUP_REMOVED lines=12> */
.L_x_47:
[----:B------:R-:W-:Y:S05]  /*9dc0*/  BSYNC B1 ;  /* 0x0000000000017941 */ /* 0x000fea0003800000 */
.L_x_46:
        /* <DEDUP_REMOVED lines=12> */
.L_x_49:
[----:B------:R-:W-:Y:S05]  /*9e90*/  BSYNC B1 ;  /* 0x0000000000017941 */ /* 0x000fea0003800000 */
.L_x_48:
        /* <DEDUP_REMOVED lines=12> */
.L_x_51:
[----:B------:R-:W-:Y:S05]  /*9f60*/  BSYNC B1 ;  /* 0x0000000000017941 */ /* 0x000fea0003800000 */
.L_x_50:
        /* <DEDUP_REMOVED lines=12> */
.L_x_53:
[----:B------:R-:W-:Y:S05]  /*a030*/  BSYNC B1 ;  /* 0x0000000000017941 */ /* 0x000fea0003800000 */
.L_x_52:
        /* <DEDUP_REMOVED lines=12> */
.L_x_55:
[----:B------:R-:W-:Y:S05]  /*a100*/  BSYNC B1 ;  /* 0x0000000000017941 */ /* 0x000fea0003800000 */
.L_x_54:
        /* <DEDUP_REMOVED lines=12> */
.L_x_57:
[----:B------:R-:W-:Y:S05]  /*a1d0*/  BSYNC B1 ;  /* 0x0000000000017941 */ /* 0x000fea0003800000 */
.L_x_56:
[----:B-----5:R-:W-:Y:S01]  /*a1e0*/  LOP3.LUT R44, R44, 0xff, RZ, 0xc0, !PT ;  /* 0x000000ff2c2c7812 */ /* 0x020fe200078ec0ff */
[----:B------:R-:W-:Y:S01]  /*a1f0*/  BSSY B1, `(.L_x_58) ;  /* 0x000000b000017945 */ /* 0x000fe20003800000 */
[----:B------:R-:W-:Y:S02]  /*a200*/  ISETP.LT.OR P2, PT, R40, 0x19, !P0 ;  /* 0x000000192800780c */ /* 0x000fe40004741670 */
[----:B------:R-:W-:-:S05]  /*a210*/  F2FP.F16.E4M3.UNPACK_B R44, R44 ;  /* 0x0000002cff2c723e */ /* 0x000fca00020006ff */
[----:B------:R-:W-:-:S05]  /*a220*/  HADD2.F32 R44, -RZ, R44.H0_H0 ;  /* 0x2000002cff2c7230 */ /* 0x000fca0000004100 */
[----:B------:R-:W-:-:S04]  /*a230*/  FMUL R44, R44, UR21 ;  /* 0x000000152c2c7c20 */ /* 0x000fc80008400000 */
[----:B------:R-:W-:Y:S01]  /*a240*/  FFMA R44, R23, UR20, R44 ;  /* 0x00000014172c7c23 */ /* 0x000fe2000800002c */
[----:B------:R-:W-:-:S04]  /*a250*/  PRMT R23, RZ, 0x7610, R23 ;  /* 0x00007610ff177816 */ /* 0x000fc80000000017 */
[----:B-1----:R-:W-:-:S05]  /*a260*/  F2FP.SATFINITE.E4M3.F32.PACK_AB_MERGE_C R45, RZ, R44, RZ ;  /* 0x0000002cff2d723e */ /* 0x002fca00048070ff */
[----:B------:R1:W-:Y:S01]  /*a270*/  @!P4 STG.E.U8 desc[UR18][R30.64+0x11], R45 ;  /* 0x0000112d1e00c986 */ /* 0x0003e2000c101112 */
[----:B------:R-:W-:Y:S05]  /*a280*/  @P2 BRA `(.L_x_59) ;  /* 0x0000000000042947 */ /* 0x000fea0003800000 */
[----:B------:R0:W5:Y:S02]  /*a290*/  LDG.E.U8 R23, desc[UR18][R24.64+0x18] ;  /* 0x0000181218177981 */ /* 0x000164000c1e1100 */
.L_x_59:
[----:B------:R-:W-:Y:S05]  /*a2a0*/  BSYNC B1 ;  /* 0x0000000000017941 */ /* 0x000fea0003800000 */
.L_x_58:
        /* <DEDUP_REMOVED lines=8> */
[----:B------:R-:W-:-:S05]  /*a330*/  F2FP.SATFINITE.E4M3.F32.PACK_AB_MERGE_C R23, RZ, R23, RZ ;  /* 0x00000017ff17723e */ /* 0x000fca00048070ff */
[----:B------:R0:W-:Y:S01]  /*a340*/  @!P2 STG.E.U8 desc[UR18][R32.64+0x18], R23 ;  /* 0x000018172000a986 */ /* 0x0001e2000c101112 */
[----:B------:R-:W-:Y:S05]  /*a350*/  @P4 BRA `(.L_x_61) ;  /* 0x0000000000044947 */ /* 0x000fea0003800000 */
[----:B------:R0:W5:Y:S02]  /*a360*/  LDG.E.U8 R22, desc[UR18][R24.64+0x19] ;  /* 0x0000191218167981 */ /* 0x000164000c1e1100 */
.L_x_61:
[----:B------:R-:W-:Y:S05]  /*a370*/  BSYNC B1 ;  /* 0x0000000000017941 */ /* 0x000fea0003800000 */
.L_x_60:
        /* <DEDUP_REMOVED lines=8> */
[----:B0-----:R-:W-:-:S05]  /*a400*/  F2FP.SATFINITE.E4M3.F32.PACK_AB_MERGE_C R23, RZ, R22, RZ ;  /* 0x00000016ff17723e */ /* 0x001fca00048070ff */
[----:B------:R0:W-:Y:S01]  /*a410*/  @!P4 STG.E.U8 desc[UR18][R32.64+0x19], R23 ;  /* 0x000019172000c986 */ /* 0x0001e2000c101112 */
[----:B------:R-:W-:Y:S05]  /*a420*/  @P2 BRA `(.L_x_63) ;  /* 0x0000000000042947 */ /* 0x000fea0003800000 */
[----:B------:R0:W5:Y:S02]  /*a430*/  LDG.E.U8 R21, desc[UR18][R34.64+0x18] ;  /* 0x0000181222157981 */ /* 0x000164000c1e1100 */
.L_x_63:
[----:B------:R-:W-:Y:S05]  /*a440*/  BSYNC B1 ;  /* 0x0000000000017941 */ /* 0x000fea0003800000 */
.L_x_62:
        /* <DEDUP_REMOVED lines=12> */
.L_x_65:
[----:B------:R-:W-:Y:S05]  /*a510*/  BSYNC B1 ;  /* 0x0000000000017941 */ /* 0x000fea0003800000 */
.L_x_64:
        /* <DEDUP_REMOVED lines=12> */
.L_x_67:
[----:B------:R-:W-:Y:S05]  /*a5e0*/  BSYNC B1 ;  /* 0x0000000000017941 */ /* 0x000fea0003800000 */
.L_x_66:
        /* <DEDUP_REMOVED lines=12> */
.L_x_69:
[----:B------:R-:W-:Y:S05]  /*a6b0*/  BSYNC B1 ;  /* 0x0000000000017941 */ /* 0x000fea0003800000 */
.L_x_68:
        /* <DEDUP_REMOVED lines=12> */
.L_x_71:
[----:B------:R-:W-:Y:S05]  /*a780*/  BSYNC B1 ;  /* 0x0000000000017941 */ /* 0x000fea0003800000 */
.L_x_70:
        /* <DEDUP_REMOVED lines=12> */
.L_x_73:
[----:B------:R-:W-:Y:S05]  /*a850*/  BSYNC B1 ;  /* 0x0000000000017941 */ /* 0x000fea0003800000 */
.L_x_72:
        /* <DEDUP_REMOVED lines=12> */
.L_x_75:
[----:B------:R-:W-:Y:S05]  /*a920*/  BSYNC B1 ;  /* 0x0000000000017941 */ /* 0x000fea0003800000 */
.L_x_74:
        /* <DEDUP_REMOVED lines=12> */
.L_x_77:
[----:B------:R-:W-:Y:S05]  /*a9f0*/  BSYNC B1 ;  /* 0x0000000000017941 */ /* 0x000fea0003800000 */
.L_x_76:
        /* <DEDUP_REMOVED lines=12> */
.L_x_79:
[----:B------:R-:W-:Y:S05]  /*aac0*/  BSYNC B1 ;  /* 0x0000000000017941 */ /* 0x000fea0003800000 */
.L_x_78:
        /* <DEDUP_REMOVED lines=12> */
.L_x_81:
[----:B------:R-:W-:Y:S05]  /*ab90*/  BSYNC B1 ;  /* 0x0000000000017941 */ /* 0x000fea0003800000 */
.L_x_80:
        /* <DEDUP_REMOVED lines=12> */
.L_x_83:
[----:B------:R-:W-:Y:S05]  /*ac60*/  BSYNC B1 ;  /* 0x0000000000017941 */ /* 0x000fea0003800000 */
.L_x_82:
        /* <DEDUP_REMOVED lines=12> */
.L_x_85:
[----:B------:R-:W-:Y:S05]  /*ad30*/  BSYNC B1 ;  /* 0x0000000000017941 */ /* 0x000fea0003800000 */
.L_x_84:
        /* <DEDUP_REMOVED lines=12> */
.L_x_87:
[----:B------:R-:W-:Y:S05]  /*ae00*/  BSYNC B1 ;  /* 0x0000000000017941 */ /* 0x000fea0003800000 */
.L_x_86:
        /* <DEDUP_REMOVED lines=12> */
.L_x_89:
[----:B------:R-:W-:Y:S05]  /*aed0*/  BSYNC B1 ;  /* 0x0000000000017941 */ /* 0x000fea0003800000 */
.L_x_88:
        /* <DEDUP_REMOVED lines=12> */
.L_x_91:
[----:B------:R-:W-:Y:S05]  /*afa0*/  BSYNC B1 ;  /* 0x0000000000017941 */ /* 0x000fea0003800000 */
.L_x_90:
        /* <DEDUP_REMOVED lines=12> */
.L_x_93:
[----:B------:R-:W-:Y:S05]  /*b070*/  BSYNC B1 ;  /* 0x0000000000017941 */ /* 0x000fea0003800000 */
.L_x_92:
        /* <DEDUP_REMOVED lines=12> */
.L_x_95:
[----:B------:R-:W-:Y:S05]  /*b140*/  BSYNC B1 ;  /* 0x0000000000017941 */ /* 0x000fea0003800000 */
.L_x_94:
        /* <DEDUP_REMOVED lines=12> */
.L_x_97:
[----:B------:R-:W-:Y:S05]  /*b210*/  BSYNC B1 ;  /* 0x0000000000017941 */ /* 0x000fea0003800000 */
.L_x_96:
        /* <DEDUP_REMOVED lines=12> */
.L_x_99:
[----:B------:R-:W-:Y:S05]  /*b2e0*/  BSYNC B1 ;  /* 0x0000000000017941 */ /* 0x000fea0003800000 */
.L_x_98:
        /* <DEDUP_REMOVED lines=12> */
.L_x_101:
[----:B------:R-:W-:Y:S05]  /*b3b0*/  BSYNC B1 ;  /* 0x0000000000017941 */ /* 0x000fea0003800000 */
.L_x_100:
[----:B-----5:R-:W-:Y:S01]  /*b3c0*/  LOP3.LUT R2, R2, 0xff, RZ, 0xc0, !PT ;  /* 0x000000ff02027812 */ /* 0x020fe200078ec0ff */
[----:B------:R-:W-:Y:S01]  /*b3d0*/  BSSY B1, `(.L_x_102) ;  /* 0x000000b000017945 */ /* 0x000fe20003800000 */
[----:B------:R-:W-:Y:S02]  /*b3e0*/  ISETP.LT.OR P2, PT, R40, 0x41, !P1 ;  /* 0x000000412800780c */ /* 0x000fe40004f41670 */
[----:B------:R-:W-:-:S05]  /*b3f0*/  F2FP.F16.E4M3.UNPACK_B R2, R2 ;  /* 0x00000002ff02723e */ /* 0x000fca00020006ff */
[----:B------:R-:W-:-:S05]  /*b400*/  HADD2.F32 R2, -RZ, R2.H0_H0 ;  /* 0x20000002ff027230 */ /* 0x000fca0000004100 */
[----:B0-----:R-:W-:-:S04]  /*b410*/  FMUL R3, R2, UR21 ;  /* 0x0000001502037c20 */ /* 0x001fc80008400000 */
[----:B------:R-:W-:Y:S01]  /*b420*/  FFMA R3, R0, UR20, R3 ;  /* 0x0000001400037c23 */ /* 0x000fe20008000003 */
[----:B------:R-:W-:-:S04]  /*b430*/  PRMT R0, RZ, 0x7610, R0 ;  /* 0x00007610ff007816 */ /* 0x000fc80000000000 */
[----:B------:R-:W-:-:S05]  /*b440*/  F2FP.SATFINITE.E4M3.F32.PACK_AB_MERGE_C R3, RZ, R3, RZ ;  /* 0x00000003ff03723e */ /* 0x000fca00048070ff */
[----:B------:R0:W-:Y:S01]  /*b450*/  @!P4 STG.E.U8 desc[UR18][R32.64+0x41], R3 ;  /* 0x000041032000c986 */ /* 0x0001e2000c101112 */
[----:B------:R-:W-:Y:S05]  /*b460*/  @P2 BRA `(.L_x_103) ;  /* 0x0000000000042947 */ /* 0x000fea0003800000 */
[----:B------:R0:W5:Y:S02]  /*b470*/  LDG.E.U8 R0, desc[UR18][R34.64+0x40] ;  /* 0x0000401222007981 */ /* 0x000164000c1e1100 */
.L_x_103:
[----:B------:R-:W-:Y:S05]  /*b480*/  BSYNC B1 ;  /* 0x0000000000017941 */ /* 0x000fea0003800000 */
.L_x_102:
[----:B------:R-:W2:Y:S01]  /*b490*/  LDL.LU R2, [R1] ;  /* 0x0000000001027983 */ /* 0x000ea20000300800 */
[----:B-----5:R-:W-:Y:S01]  /*b4a0*/  LOP3.LUT R0, R0, 0xff, RZ, 0xc0, !PT ;  /* 0x000000ff00007812 */ /* 0x020fe200078ec0ff */
[----:B------:R-:W-:Y:S01]  /*b4b0*/  BSSY B1, `(.L_x_104) ;  /* 0x000000b000017945 */ /* 0x000fe20003800000 */
[----:B------:R-:W-:Y:S02]  /*b4c0*/  ISETP.LT.OR P4, PT, R40, 0x42, !P1 ;  /* 0x000000422800780c */ /* 0x000fe40004f81670 */
[----:B------:R-:W-:-:S05]  /*b4d0*/  F2FP.F16.E4M3.UNPACK_B R0, R0 ;  /* 0x00000000ff00723e */ /* 0x000fca00020006ff */
[----:B------:R-:W-:-:S05]  /*b4e0*/  HADD2.F32 R0, -RZ, R0.H0_H0 ;  /* 0x20000000ff007230 */ /* 0x000fca0000004100 */
[----:B------:R-:W-:-:S04]  /*b4f0*/  FMUL R0, R0, UR21 ;  /* 0x0000001500007c20 */ /* 0x000fc80008400000 */
[----:B--2---:R-:W-:-:S05]  /*b500*/  FFMA R0, R2, UR20, R0 ;  /* 0x0000001402007c23 */ /* 0x004fca0008000000 */
[----:B0-----:R-:W-:Y:S02]  /*b510*/  F2FP.SATFINITE.E4M3.F32.PACK_AB_MERGE_C R3, RZ, R0, RZ ;  /* 0x00000000ff03723e */ /* 0x001fe400048070ff */
[----:B------:R-:W-:-:S03]  /*b520*/  PRMT R0, RZ, 0x7610, R0 ;  /* 0x00007610ff007816 */ /* 0x000fc60000000000 */
[----:B------:R0:W-:Y:S01]  /*b530*/  @!P2 STG.E.U8 desc[UR18][R30.64+0x40], R3 ;  /* 0x000040031e00a986 */ /* 0x0001e2000c101112 */
[----:B------:R-:W-:Y:S05]  /*b540*/  @P4 BRA `(.L_x_105) ;  /* 0x0000000000044947 */ /* 0x000fea0003800000 */
[----:B------:R2:W5:Y:S02]  /*b550*/  LDG.E.U8 R0, desc[UR18][R34.64+0x41] ;  /* 0x0000411222007981 */ /* 0x000564000c1e1100 */
.L_x_105:
[----:B------:R-:W-:Y:S05]  /*b560*/  BSYNC B1 ;  /* 0x0000000000017941 */ /* 0x000fea0003800000 */
.L_x_104:
[----:B------:R-:W3:Y:S01]  /*b570*/  LDL.LU R2, [R1+0x4] ;  /* 0x0000040001027983 */ /* 0x000ee20000300800 */
[----:B-----5:R-:W-:Y:S01]  /*b580*/  LOP3.LUT R0, R0, 0xff, RZ, 0xc0, !PT ;  /* 0x000000ff00007812 */ /* 0x020fe200078ec0ff */
[----:B------:R-:W-:Y:S01]  /*b590*/  BSSY B1, `(.L_x_106) ;  /* 0x000000b000017945 */ /* 0x000fe20003800000 */
[----:B------:R-:W-:Y:S02]  /*b5a0*/  ISETP.LT.OR P2, PT, R40, 0x49, !P0 ;  /* 0x000000492800780c */ /* 0x000fe40004741670 */
[----:B------:R-:W-:-:S05]  /*b5b0*/  F2FP.F16.E4M3.UNPACK_B R0, R0 ;  /* 0x00000000ff00723e */ /* 0x000fca00020006ff */
[----:B------:R-:W-:-:S05]  /*b5c0*/  HADD2.F32 R0, -RZ, R0.H0_H0 ;  /* 0x20000000ff007230 */ /* 0x000fca0000004100 */
[----:B------:R-:W-:-:S04]  /*b5d0*/  FMUL R0, R0, UR21 ;  /* 0x0000001500007c20 */ /* 0x000fc80008400000 */
[----:B---3--:R-:W-:-:S05]  /*b5e0*/  FFMA R0, R2, UR20, R0 ;  /* 0x0000001402007c23 */ /* 0x008fca0008000000 */
[----:B0-----:R-:W-:Y:S02]  /*b5f0*/  F2FP.SATFINITE.E4M3.F32.PACK_AB_MERGE_C R3, RZ, R0, RZ ;  /* 0x00000000ff03723e */ /* 0x001fe400048070ff */
[----:B------:R-:W-:-:S03]  /*b600*/  PRMT R0, RZ, 0x7610, R0 ;  /* 0x00007610ff007816 */ /* 0x000fc60000000000 */
[----:B------:R0:W-:Y:S01]  /*b610*/  @!P4 STG.E.U8 desc[UR18][R30.64+0x41], R3 ;  /* 0x000041031e00c986 */ /* 0x0001e2000c101112 */
[----:B------:R-:W-:Y:S05]  /*b620*/  @P2 BRA `(.L_x_107) ;  /* 0x0000000000042947 */ /* 0x000fea0003800000 */
[----:B------:R3:W5:Y:S02]  /*b630*/  LDG.E.U8 R0, desc[UR18][R24.64+0x48] ;  /* 0x0000481218007981 */ /* 0x000764000c1e1100 */
.L_x_107:
[----:B------:R-:W-:Y:S05]  /*b640*/  BSYNC B1 ;  /* 0x0000000000017941 */ /* 0x000fea0003800000 */
.L_x_106:
[----:B------:R-:W2:Y:S01]  /*b650*/  LDL.LU R2, [R1+0x8] ;  /* 0x0000080001027983 */ /* 0x000ea20000300800 */
        /* <DEDUP_REMOVED lines=12> */
.L_x_109:
[----:B------:R-:W-:Y:S05]  /*b720*/  BSYNC B1 ;  /* 0x0000000000017941 */ /* 0x000fea0003800000 */
.L_x_108:
        /* <DEDUP_REMOVED lines=13> */
.L_x_111:
[----:B------:R-:W-:Y:S05]  /*b800*/  BSYNC B1 ;  /* 0x0000000000017941 */ /* 0x000fea0003800000 */
.L_x_110:
        /* <DEDUP_REMOVED lines=13> */
.L_x_113:
[----:B------:R-:W-:Y:S05]  /*b8e0*/  BSYNC B1 ;  /* 0x0000000000017941 */ /* 0x000fea0003800000 */
.L_x_112:
        /* <DEDUP_REMOVED lines=13> */
.L_x_115:
[----:B------:R-:W-:Y:S05]  /*b9c0*/  BSYNC B1 ;  /* 0x0000000000017941 */ /* 0x000fea0003800000 */
.L_x_114:
        /* <DEDUP_REMOVED lines=13> */
.L_x_117:
[----:B------:R-:W-:Y:S05]  /*baa0*/  BSYNC B1 ;  /* 0x0000000000017941 */ /* 0x000fea0003800000 */
.L_x_116:
        /* <DEDUP_REMOVED lines=13> */
.L_x_119:
[----:B------:R-:W-:Y:S05]  /*bb80*/  BSYNC B1 ;  /* 0x0000000000017941 */ /* 0x000fea0003800000 */
.L_x_118:
        /* <DEDUP_REMOVED lines=13> */
.L_x_121:
[----:B------:R-:W-:Y:S05]  /*bc60*/  BSYNC B1 ;  /* 0x0000000000017941 */ /* 0x000fea0003800000 */
.L_x_120:
        /* <DEDUP_REMOVED lines=13> */
.L_x_123:
[----:B------:R-:W-:Y:S05]  /*bd40*/  BSYNC B1 ;  /* 0x0000000000017941 */ /* 0x000fea0003800000 */
.L_x_122:
        /* <DEDUP_REMOVED lines=13> */
.L_x_125:
[----:B------:R-:W-:Y:S05]  /*be20*/  BSYNC B1 ;  /* 0x0000000000017941 */ /* 0x000fea0003800000 */
.L_x_124:
        /* <DEDUP_REMOVED lines=13> */
.L_x_127:
[----:B------:R-:W-:Y:S05]  /*bf00*/  BSYNC B1 ;  /* 0x0000000000017941 */ /* 0x000fea0003800000 */
.L_x_126:
        /* <DEDUP_REMOVED lines=13> */
.L_x_129:
[----:B------:R-:W-:Y:S05]  /*bfe0*/  BSYNC B1 ;  /* 0x0000000000017941 */ /* 0x000fea0003800000 */
.L_x_128:
        /* <DEDUP_REMOVED lines=13> */
.L_x_131:
[----:B------:R-:W-:Y:S05]  /*c0c0*/  BSYNC B1 ;  /* 0x0000000000017941 */ /* 0x000fea0003800000 */
.L_x_130:
        /* <DEDUP_REMOVED lines=13> */
.L_x_133:
[----:B------:R-:W-:Y:S05]  /*c1a0*/  BSYNC B1 ;  /* 0x0000000000017941 */ /* 0x000fea0003800000 */
.L_x_132:
        /* <DEDUP_REMOVED lines=13> */
.L_x_135:
[----:B------:R-:W-:Y:S05]  /*c280*/  BSYNC B1 ;  /* 0x0000000000017941 */ /* 0x000fea0003800000 */
.L_x_134:
        /* <DEDUP_REMOVED lines=13> */
.L_x_137:
[----:B------:R-:W-:Y:S05]  /*c360*/  BSYNC B1 ;  /* 0x0000000000017941 */ /* 0x000fea0003800000 */
.L_x_136:
        /* <DEDUP_REMOVED lines=13> */
.L_x_139:
[----:B------:R-:W-:Y:S05]  /*c440*/  BSYNC B1 ;  /* 0x0000000000017941 */ /* 0x000fea0003800000 */
.L_x_138:
        /* <DEDUP_REMOVED lines=13> */
.L_x_141:
[----:B------:R-:W-:Y:S05]  /*c520*/  BSYNC B1 ;  /* 0x0000000000017941 */ /* 0x000fea0003800000 */
.L_x_140:
        /* <DEDUP_REMOVED lines=13> */
.L_x_143:
[----:B------:R-:W-:Y:S05]  /*c600*/  BSYNC B1 ;  /* 0x0000000000017941 */ /* 0x000fea0003800000 */
.L_x_142:
        /* <DEDUP_REMOVED lines=13> */
.L_x_145:
[----:B------:R-:W-:Y:S05]  /*c6e0*/  BSYNC B1 ;  /* 0x0000000000017941 */ /* 0x000fea0003800000 */
.L_x_144:
        /* <DEDUP_REMOVED lines=13> */
.L_x_147:
[----:B------:R-:W-:Y:S05]  /*c7c0*/  BSYNC B1 ;  /* 0x0000000000017941 */ /* 0x000fea0003800000 */
.L_x_146:
        /* <DEDUP_REMOVED lines=13> */
.L_x_149:
[----:B------:R-:W-:Y:S05]  /*c8a0*/  BSYNC B1 ;  /* 0x0000000000017941 */ /* 0x000fea0003800000 */
.L_x_148:
        /* <DEDUP_REMOVED lines=13> */
.L_x_151:
[----:B------:R-:W-:Y:S05]  /*c980*/  BSYNC B1 ;  /* 0x0000000000017941 */ /* 0x000fea0003800000 */
.L_x_150:
        /* <DEDUP_REMOVED lines=13> */
.L_x_153:
[----:B------:R-:W-:Y:S05]  /*ca60*/  BSYNC B1 ;  /* 0x0000000000017941 */ /* 0x000fea0003800000 */
.L_x_152:
        /* <DEDUP_REMOVED lines=13> */
.L_x_155:
[----:B------:R-:W-:Y:S05]  /*cb40*/  BSYNC B1 ;  /* 0x0000000000017941 */ /* 0x000fea0003800000 */
.L_x_154:
        /* <DEDUP_REMOVED lines=13> */
.L_x_157:
[----:B------:R-:W-:Y:S05]  /*cc20*/  BSYNC B1 ;  /* 0x0000000000017941 */ /* 0x000fea0003800000 */
.L_x_156:
        /* <DEDUP_REMOVED lines=13> */
.L_x_159:
[----:B------:R-:W-:Y:S05]  /*cd00*/  BSYNC B1 ;  /* 0x0000000000017941 */ /* 0x000fea0003800000 */
.L_x_158:
        /* <DEDUP_REMOVED lines=13> */
.L_x_161:
[----:B------:R-:W-:Y:S05]  /*cde0*/  BSYNC B1 ;  /* 0x0000000000017941 */ /* 0x000fea0003800000 */
.L_x_160:
        /* <DEDUP_REMOVED lines=13> */
.L_x_163:
[----:B------:R-:W-:Y:S05]  /*cec0*/  BSYNC B1 ;  /* 0x0000000000017941 */ /* 0x000fea0003800000 */
.L_x_162:
        /* <DEDUP_REMOVED lines=13> */
.L_x_165:
[----:B------:R-:W-:Y:S05]  /*cfa0*/  BSYNC B1 ;  /* 0x0000000000017941 */ /* 0x000fea0003800000 */
.L_x_164:
        /* <DEDUP_REMOVED lines=13> */
.L_x_167:
[----:B------:R-:W-:Y:S05]  /*d080*/  BSYNC B1 ;  /* 0x0000000000017941 */ /* 0x000fea0003800000 */
.L_x_166:
        /* <DEDUP_REMOVED lines=13> */
.L_x_169:
[----:B------:R-:W-:Y:S05]  /*d160*/  BSYNC B1 ;  /* 0x0000000000017941 */ /* 0x000fea0003800000 */
.L_x_168:
        /* <DEDUP_REMOVED lines=13> */
.L_x_171:
[----:B------:R-:W-:Y:S05]  /*d240*/  BSYNC B1 ;  /* 0x0000000000017941 */ /* 0x000fea0003800000 */
.L_x_170:
        /* <DEDUP_REMOVED lines=13> */
.L_x_173:
[----:B------:R-:W-:Y:S05]  /*d320*/  BSYNC B1 ;  /* 0x0000000000017941 */ /* 0x000fea0003800000 */
.L_x_172:
        /* <DEDUP_REMOVED lines=13> */
.L_x_175:
[----:B------:R-:W-:Y:S05]  /*d400*/  BSYNC B1 ;  /* 0x0000000000017941 */ /* 0x000fea0003800000 */
.L_x_174:
        /* <DEDUP_REMOVED lines=13> */
.L_x_177:
[----:B------:R-:W-:Y:S05]  /*d4e0*/  BSYNC B1 ;  /* 0x0000000000017941 */ /* 0x000fea0003800000 */
.L_x_176:
        /* <DEDUP_REMOVED lines=13> */
.L_x_179:
[----:B------:R-:W-:Y:S05]  /*d5c0*/  BSYNC B1 ;  /* 0x0000000000017941 */ /* 0x000fea0003800000 */
.L_x_178:
        /* <DEDUP_REMOVED lines=13> */
.L_x_181:
[----:B------:R-:W-:Y:S05]  /*d6a0*/  BSYNC B1 ;  /* 0x0000000000017941 */ /* 0x000fea0003800000 */
.L_x_180:
        /* <DEDUP_REMOVED lines=13> */
.L_x_183:
[----:B------:R-:W-:Y:S05]  /*d780*/  BSYNC B1 ;  /* 0x0000000000017941 */ /* 0x000fea0003800000 */
.L_x_182:
        /* <DEDUP_REMOVED lines=13> */
.L_x_185:
[----:B------:R-:W-:Y:S05]  /*d860*/  BSYNC B1 ;  /* 0x0000000000017941 */ /* 0x000fea0003800000 */
.L_x_184:
        /* <DEDUP_REMOVED lines=13> */
.L_x_187:
[----:B------:R-:W-:Y:S05]  /*d940*/  BSYNC B1 ;  /* 0x0000000000017941 */ /* 0x000fea0003800000 */
.L_x_186:
        /* <DEDUP_REMOVED lines=13> */
.L_x_189:
[----:B------:R-:W-:Y:S05]  /*da20*/  BSYNC B1 ;  /* 0x0000000000017941 */ /* 0x000fea0003800000 */
.L_x_188:
        /* <DEDUP_REMOVED lines=13> */
.L_x_191:
[----:B------:R-:W-:Y:S05]  /*db00*/  BSYNC B1 ;  /* 0x0000000000017941 */ /* 0x000fea0003800000 */
.L_x_190:
        /* <DEDUP_REMOVED lines=13> */
.L_x_193:
[----:B------:R-:W-:Y:S05]  /*dbe0*/  BSYNC B1 ;  /* 0x0000000000017941 */ /* 0x000fea0003800000 */
.L_x_192:
        /* <DEDUP_REMOVED lines=13> */
.L_x_195:
[----:B------:R-:W-:Y:S05]  /*dcc0*/  BSYNC B1 ;  /* 0x0000000000017941 */ /* 0x000fea0003800000 */
.L_x_194:
        /* <DEDUP_REMOVED lines=13> */
.L_x_197:
[----:B------:R-:W-:Y:S05]  /*dda0*/  BSYNC B1 ;  /* 0x0000000000017941 */ /* 0x000fea0003800000 */
.L_x_196:
        /* <DEDUP_REMOVED lines=13> */
.L_x_199:
[----:B------:R-:W-:Y:S05]  /*de80*/  BSYNC B1 ;  /* 0x0000000000017941 */ /* 0x000fea0003800000 */
.L_x_198:
        /* <DEDUP_REMOVED lines=13> */
.L_x_201:
[----:B------:R-:W-:Y:S05]  /*df60*/  BSYNC B1 ;  /* 0x0000000000017941 */ /* 0x000fea0003800000 */
.L_x_200:
        /* <DEDUP_REMOVED lines=13> */
.L_x_203:
[----:B------:R-:W-:Y:S05]  /*e040*/  BSYNC B1 ;  /* 0x0000000000017941 */ /* 0x000fea0003800000 */
.L_x_202:
        /* <DEDUP_REMOVED lines=13> */
.L_x_205:
[----:B------:R-:W-:Y:S05]  /*e120*/  BSYNC B1 ;  /* 0x0000000000017941 */ /* 0x000fea0003800000 */
.L_x_204:
        /* <DEDUP_REMOVED lines=13> */
.L_x_207:
[----:B------:R-:W-:Y:S05]  /*e200*/  BSYNC B1 ;  /* 0x0000000000017941 */ /* 0x000fea0003800000 */
.L_x_206:
        /* <DEDUP_REMOVED lines=13> */
.L_x_209:
[----:B------:R-:W-:Y:S05]  /*e2e0*/  BSYNC B1 ;  /* 0x0000000000017941 */ /* 0x000fea0003800000 */
.L_x_208:
        /* <DEDUP_REMOVED lines=13> */
.L_x_211:
[----:B------:R-:W-:Y:S05]  /*e3c0*/  BSYNC B1 ;  /* 0x0000000000017941 */ /* 0x000fea0003800000 */
.L_x_210:
        /* <DEDUP_REMOVED lines=13> */
.L_x_213:
[----:B------:R-:W-:Y:S05]  /*e4a0*/  BSYNC B1 ;  /* 0x0000000000017941 */ /* 0x000fea0003800000 */
.L_x_212:
        /* <DEDUP_REMOVED lines=13> */
.L_x_215:
[----:B------:R-:W-:Y:S05]  /*e580*/  BSYNC B1 ;  /* 0x0000000000017941 */ /* 0x000fea0003800000 */
.L_x_214:
        /* <DEDUP_REMOVED lines=13> */
.L_x_217:
[----:B------:R-:W-:Y:S05]  /*e660*/  BSYNC B1 ;  /* 0x0000000000017941 */ /* 0x000fea0003800000 */
.L_x_216:
        /* <DEDUP_REMOVED lines=13> */
.L_x_219:
[----:B------:R-:W-:Y:S05]  /*e740*/  BSYNC B1 ;  /* 0x0000000000017941 */ /* 0x000fea0003800000 */
.L_x_218:
        /* <DEDUP_REMOVED lines=13> */
.L_x_221:
[----:B------:R-:W-:Y:S05]  /*e820*/  BSYNC B1 ;  /* 0x0000000000017941 */ /* 0x000fea0003800000 */
.L_x_220:
        /* <DEDUP_REMOVED lines=13> */
.L_x_223:
[----:B------:R-:W-:Y:S05]  /*e900*/  BSYNC B1 ;  /* 0x0000000000017941 */ /* 0x000fea0003800000 */
.L_x_222:
        /* <DEDUP_REMOVED lines=13> */
.L_x_225:
[----:B------:R-:W-:Y:S05]  /*e9e0*/  BSYNC B1 ;  /* 0x0000000000017941 */ /* 0x000fea0003800000 */
.L_x_224:
[----:B------:R-:W3:Y:S01]  /*e9f0*/  LDL.LU R6, [R1+0xf4] ;  /* 0x0000f40001067983 */ /* 0x000ee20000300800 */
[----:B-----5:R-:W-:Y:S01]  /*ea00*/  LOP3.LUT R0, R0, 0xff, RZ, 0xc0, !PT ;  /* 0x000000ff00007812 */ /* 0x020fe200078ec0ff */
[----:B------:R-:W-:Y:S01]  /*ea10*/  BSSY B1, `(.L_x_226) ;  /* 0x0000013000017945 */ /* 0x000fe20003800000 */
[----:B------:R-:W-:Y:S02]  /*ea20*/  IADD3 R5, P0, R42, 0x80, RZ ;  /* 0x000000802a057810 */ /* 0x000fe40007f1e0ff */
[----:B------:R-:W-:-:S03]  /*ea30*/  F2FP.F16.E4M3.UNPACK_B R0, R0 ;  /* 0x00000000ff00723e */ /* 0x000fc600020006ff */
[----:B------:R-:W-:Y:S01]  /*ea40*/  IMAD.X R2, RZ, RZ, R37, P0 ;  /* 0x000000ffff027224 */ /* 0x000fe200000e0625 */
[----:B------:R-:W-:Y:S01]  /*ea50*/  ISETP.GE.AND P0, PT, R41, 0x81, PT ;  /* 0x000000812900780c */ /* 0x000fe20003f06270 */
[----:B------:R-:W-:Y:S02]  /*ea60*/  HADD2.F32 R0, -RZ, R0.H0_H0 ;  /* 0x20000000ff007230 */ /* 0x000fe40000004100 */
[----:B------:R-:W-:Y:S01]  /*ea70*/  IMAD R4, R2, UR6, RZ ;  /* 0x0000000602047c24 */ /* 0x000fe2000f8e02ff */
[----:B------:R-:W-:Y:S01]  /*ea80*/  ISETP.LT.OR P4, PT, R40, 0x1, !P0 ;  /* 0x000000012800780c */ /* 0x000fe20004781670 */
[----:B0-----:R-:W-:-:S04]  /*ea90*/  IMAD.WIDE.U32 R2, R5, UR6, R38 ;  /* 0x0000000605027c25 */ /* 0x001fc8000f8e0026 */
[----:B------:R-:W-:Y:S01]  /*eaa0*/  FMUL R0, R0, UR21 ;  /* 0x0000001500007c20 */ /* 0x000fe20008400000 */
[----:B------:R-:W-:Y:S01]  /*eab0*/  IMAD R5, R5, UR7, R4 ;  /* 0x0000000705057c24 */ /* 0x000fe2000f8e0204 */
[----:B------:R-:W-:-:S04]  /*eac0*/  IADD3 R2, P2, R2, UR8, RZ ;  /* 0x0000000802027c10 */ /* 0x000fc8000ff5e0ff */
[----:B------:R-:W-:Y:S01]  /*ead0*/  IADD3.X R3, R3, UR9, R5, P2, !PT ;  /* 0x0000000903037c10 */ /* 0x000fe200097fe405 */
[----:B---3--:R-:W-:-:S05]  /*eae0*/  FFMA R0, R6, UR20, R0 ;  /* 0x0000001406007c23 */ /* 0x008fca0008000000 */
[----:B------:R-:W-:Y:S02]  /*eaf0*/  F2FP.SATFINITE.E4M3.F32.PACK_AB_MERGE_C R7, RZ, R0, RZ ;  /* 0x00000000ff07723e */ /* 0x000fe400048070ff */
[----:B------:R-:W-:-:S03]  /*eb00*/  PRMT R0, RZ, 0x7610, R0 ;  /* 0x00007610ff007816 */ /* 0x000fc60000000000 */
[----:B------:R0:W-:Y:S01]  /*eb10*/  @!P1 STG.E.U8 desc[UR18][R30.64+0xb9], R7 ;  /* 0x0000b9071e009986 */ /* 0x0001e2000c101112 */
[----:B------:R-:W-:Y:S05]  /*eb20*/  @P4 BRA `(.L_x_227) ;  /* 0x0000000000044947 */ /* 0x000fea0003800000 */
[----:B------:R3:W5:Y:S02]  /*eb30*/  LDG.E.U8 R0, desc[UR18][R2.64] ;  /* 0x0000001202007981 */ /* 0x000764000c1e1100 */
.L_x_227:
[----:B------:R-:W-:Y:S05]  /*eb40*/  BSYNC B1 ;  /* 0x0000000000017941 */ /* 0x000fea0003800000 */
.L_x_226:
        /* <DEDUP_REMOVED lines=8> */
[----:B------:R-:W-:Y:S02]  /*ebd0*/  F2FP.SATFINITE.E4M3.F32.PACK_AB_MERGE_C R5, RZ, R0, RZ ;  /* 0x00000000ff05723e */ /* 0x000fe400048070ff */
[----:B------:R-:W-:-:S03]  /*ebe0*/  PRMT R0, RZ, 0x7610, R0 ;  /* 0x00007610ff007816 */ /* 0x000fc60000000000 */
[----:B------:R2:W-:Y:S01]  /*ebf0*/  @!P4 STG.E.U8 desc[UR18][R26.64], R5 ;  /* 0x000000051a00c986 */ /* 0x0005e2000c101112 */
[----:B------:R-:W-:Y:S05]  /*ec00*/  @P2 BRA `(.L_x_229) ;  /* 0x0000000000042947 */ /* 0x000fea0003800000 */
[----:B------:R0:W5:Y:S02]  /*ec10*/  LDG.E.U8 R0, desc[UR18][R2.64+0x1] ;  /* 0x0000011202007981 */ /* 0x000164000c1e1100 */
.L_x_229:
[----:B------:R-:W-:Y:S05]  /*ec20*/  BSYNC B1 ;  /* 0x0000000000017941 */ /* 0x000fea0003800000 */
.L_x_228:
[----:B------:R-:W3:Y:S01]  /*ec30*/  LDL.LU R4, [R1+0xfc] ;  /* 0x0000fc0001047983 */ /* 0x000ee20000300800 */
[----:B-----5:R-:W-:Y:S01]  /*ec40*/  LOP3.LUT R0, R0, 0xff, RZ, 0xc0, !PT ;  /* 0x000000ff00007812 */ /* 0x020fe200078ec0ff */
[----:B------:R-:W-:Y:S01]  /*ec50*/  BSSY B1, `(.L_x_230) ;  /* 0x0000013000017945 */ /* 0x000fe20003800000 */
[----:B--2---:R-:W-:Y:S02]  /*ec60*/  IADD3 R5, P1, R42, 0x88, RZ ;  /* 0x000000882a057810 */ /* 0x004fe40007f3e0ff */
[----:B------:R-:W-:-:S03]  /*ec70*/  F2FP.F16.E4M3.UNPACK_B R0, R0 ;  /* 0x00000000ff00723e */ /* 0x000fc600020006ff */
[----:B------:R-:W-:Y:S01]  /*ec80*/  IMAD.X R36, RZ, RZ, R37, P1 ;  /* 0x000000ffff247224 */ /* 0x000fe200008e0625 */
[----:B------:R-:W-:Y:S01]  /*ec90*/  ISETP.GE.AND P1, PT, R41, 0x89, PT ;  /* 0x000000892900780c */ /* 0x000fe20003f26270 */
[----:B------:R-:W-:Y:S02]  /*eca0*/  HADD2.F32 R0, -RZ, R0.H0_H0 ;  /* 0x20000000ff007230 */ /* 0x000fe40000004100 */
[----:B------:R-:W-:Y:S01]  /*ecb0*/  IMAD R36, R36, UR6, RZ ;  /* 0x0000000624247c24 */ /* 0x000fe2000f8e02ff */
[----:B------:R-:W-:Y:S01]  /*ecc0*/  ISETP.LT.OR P5, PT, R40, 0x1, !P1 ;  /* 0x000000012800780c */ /* 0x000fe20004fa1670 */
[----:B------:R-:W-:-:S04]  /*ecd0*/  IMAD.WIDE.U32 R38, R5, UR6, R38 ;  /* 0x0000000605267c25 */ /* 0x000fc8000f8e0026 */
[----:B------:R-:W-:Y:S01]  /*ece0*/  FMUL R0, R0, UR21 ;  /* 0x0000001500007c20 */ /* 0x000fe20008400000 */
[----:B------:R-:W-:-:S03]  /*ecf0*/  IMAD R5, R5, UR7, R36 ;  /* 0x0000000705057c24 */ /* 0x000fc6000f8e0224 */
[----:B---3--:R-:W-:Y:S01]  /*ed00*/  FFMA R0, R4, UR20, R0 ;  /* 0x0000001404007c23 */ /* 0x008fe20008000000 */
[----:B------:R-:W-:-:S04]  /*ed10*/  IADD3 R4, P4, R38, UR8, RZ ;  /* 0x0000000826047c10 */ /* 0x000fc8000ff9e0ff */
[----:B0-----:R-:W-:Y:S02]  /*ed20*/  F2FP.SATFINITE.E4M3.F32.PACK_AB_MERGE_C R7, RZ, R0, RZ ;  /* 0x00000000ff07723e */ /* 0x001fe400048070ff */
[----:B------:R-:W-:Y:S02]  /*ed30*/  IADD3.X R5, R39, UR9, R5, P4, !PT ;  /* 0x0000000927057c10 */ /* 0x000fe4000a7fe405 */
[----:B------:R-:W-:Y:S01]  /*ed40*/  PRMT R0, RZ, 0x7610, R0 ;  /* 0x00007610ff007816 */ /* 0x000fe20000000000 */
[----:B------:R0:W-:Y:S01]  /*ed50*/  @!P2 STG.E.U8 desc[UR18][R26.64+0x1], R7 ;  /* 0x000001071a00a986 */ /* 0x0001e2000c101112 */
[----:B------:R-:W-:Y:S05]  /*ed60*/  @P5 BRA `(.L_x_231) ;  /* 0x0000000000045947 */ /* 0x000fea0003800000 */
[----:B------:R2:W5:Y:S02]  /*ed70*/  LDG.E.U8 R0, desc[UR18][R4.64] ;  /* 0x0000001204007981 */ /* 0x000564000c1e1100 */
.L_x_231:
[----:B------:R-:W-:Y:S05]  /*ed80*/  BSYNC B1 ;  /* 0x0000000000017941 */ /* 0x000fea0003800000 */
.L_x_230:
        /* <DEDUP_REMOVED lines=13> */
.L_x_233:
[----:B------:R-:W-:Y:S05]  /*ee60*/  BSYNC B1 ;  /* 0x0000000000017941 */ /* 0x000fea0003800000 */
.L_x_232:
        /* <DEDUP_REMOVED lines=13> */
.L_x_235:
[----:B------:R-:W-:Y:S05]  /*ef40*/  BSYNC B1 ;  /* 0x0000000000017941 */ /* 0x000fea0003800000 */
.L_x_234:
        /* <DEDUP_REMOVED lines=13> */
.L_x_237:
[----:B------:R-:W-:Y:S05]  /*f020*/  BSYNC B1 ;  /* 0x0000000000017941 */ /* 0x000fea0003800000 */
.L_x_236:
        /* <DEDUP_REMOVED lines=13> */
.L_x_239:
[----:B------:R-:W-:Y:S05]  /*f100*/  BSYNC B1 ;  /* 0x0000000000017941 */ /* 0x000fea0003800000 */
.L_x_238:
        /* <DEDUP_REMOVED lines=13> */
.L_x_241:
[----:B------:R-:W-:Y:S05]  /*f1e0*/  BSYNC B1 ;  /* 0x0000000000017941 */ /* 0x000fea0003800000 */
.L_x_240:
        /* <DEDUP_REMOVED lines=13> */
.L_x_243:
[----:B------:R-:W-:Y:S05]  /*f2c0*/  BSYNC B1 ;  /* 0x0000000000017941 */ /* 0x000fea0003800000 */
.L_x_242:
        /* <DEDUP_REMOVED lines=13> */
.L_x_245:
[----:B------:R-:W-:Y:S05]  /*f3a0*/  BSYNC B1 ;  /* 0x0000000000017941 */ /* 0x000fea0003800000 */
.L_x_244:
        /* <DEDUP_REMOVED lines=13> */
.L_x_247:
[----:B------:R-:W-:Y:S05]  /*f480*/  BSYNC B1 ;  /* 0x0000000000017941 */ /* 0x000fea0003800000 */
.L_x_246:
        /* <DEDUP_REMOVED lines=13> */
.L_x_249:
[----:B------:R-:W-:Y:S05]  /*f560*/  BSYNC B1 ;  /* 0x0000000000017941 */ /* 0x000fea0003800000 */
.L_x_248:
        /* <DEDUP_REMOVED lines=13> */
.L_x_251:
[----:B------:R-:W-:Y:S05]  /*f640*/  BSYNC B1 ;  /* 0x0000000000017941 */ /* 0x000fea0003800000 */
.L_x_250:
        /* <DEDUP_REMOVED lines=13> */
.L_x_253:
[----:B------:R-:W-:Y:S05]  /*f720*/  BSYNC B1 ;  /* 0x0000000000017941 */ /* 0x000fea0003800000 */
.L_x_252:
        /* <DEDUP_REMOVED lines=13> */
.L_x_255:
[----:B------:R-:W-:Y:S05]  /*f800*/  BSYNC B1 ;  /* 0x0000000000017941 */ /* 0x000fea0003800000 */
.L_x_254:
        /* <DEDUP_REMOVED lines=13> */
.L_x_257:
[----:B------:R-:W-:Y:S05]  /*f8e0*/  BSYNC B1 ;  /* 0x0000000000017941 */ /* 0x000fea0003800000 */
.L_x_256:
        /* <DEDUP_REMOVED lines=13> */
.L_x_259:
[----:B------:R-:W-:Y:S05]  /*f9c0*/  BSYNC B1 ;  /* 0x0000000000017941 */ /* 0x000fea0003800000 */
.L_x_258:
        /* <DEDUP_REMOVED lines=13> */
.L_x_261:
[----:B------:R-:W-:Y:S05]  /*faa0*/  BSYNC B1 ;  /* 0x0000000000017941 */ /* 0x000fea0003800000 */
.L_x_260:
        /* <DEDUP_REMOVED lines=13> */
.L_x_263:
[----:B------:R-:W-:Y:S05]  /*fb80*/  BSYNC B1 ;  /* 0x0000000000017941 */ /* 0x000fea0003800000 */
.L_x_262:
        /* <DEDUP_REMOVED lines=13> */
.L_x_265:
[----:B------:R-:W-:Y:S05]  /*fc60*/  BSYNC B1 ;  /* 0x0000000000017941 */ /* 0x000fea0003800000 */
.L_x_264:
        /* <DEDUP_REMOVED lines=13> */
.L_x_267:
[----:B------:R-:W-:Y:S05]  /*fd40*/  BSYNC B1 ;  /* 0x0000000000017941 */ /* 0x000fea0003800000 */
.L_x_266:
        /* <DEDUP_REMOVED lines=13> */
.L_x_269:
[----:B------:R-:W-:Y:S05]  /*fe20*/  BSYNC B1 ;  /* 0x0000000000017941 */ /* 0x000fea0003800000 */
.L_x_268:
        /* <DEDUP_REMOVED lines=13> */
.L_x_271:
[----:B------:R-:W-:Y:S05]  /*ff00*/  BSYNC B1 ;  /* 0x0000000000017941 */ /* 0x000fea0003800000 */
.L_x_270:
        /* <DEDUP_REMOVED lines=13> */
.L_x_273:
[----:B------:R-:W-:Y:S05]  /*ffe0*/  BSYNC B1 ;  /* 0x0000000000017941 */ /* 0x000fea0003800000 */
.L_x_272:
        /* <DEDUP_REMOVED lines=13> */
.L_x_275:
[----:B------:R-:W-:Y:S05]  /*100c0*/  BSYNC B1 ;  /* 0x0000000000017941 */ /* 0x000fea0003800000 */
.L_x_274:
        /* <DEDUP_REMOVED lines=13> */
.L_x_277:
[----:B------:R-:W-:Y:S05]  /*101a0*/  BSYNC B1 ;  /* 0x0000000000017941 */ /* 0x000fea0003800000 */
.L_x_276:
        /* <DEDUP_REMOVED lines=13> */
.L_x_279:
[----:B------:R-:W-:Y:S05]  /*10280*/  BSYNC B1 ;  /* 0x0000000000017941 */ /* 0x000fea0003800000 */
.L_x_278:
        /* <DEDUP_REMOVED lines=13> */
.L_x_281:
[----:B------:R-:W-:Y:S05]  /*10360*/  BSYNC B1 ;  /* 0x0000000000017941 */ /* 0x000fea0003800000 */
.L_x_280:
        /* <DEDUP_REMOVED lines=13> */
.L_x_283:
[----:B------:R-:W-:Y:S05]  /*10440*/  BSYNC B1 ;  /* 0x0000000000017941 */ /* 0x000fea0003800000 */
.L_x_282:
        /* <DEDUP_REMOVED lines=13> */
.L_x_285:
[----:B------:R-:W-:Y:S05]  /*10520*/  BSYNC B1 ;  /* 0x0000000000017941 */ /* 0x000fea0003800000 */
.L_x_284:
        /* <DEDUP_REMOVED lines=13> */
.L_x_287:
[----:B------:R-:W-:Y:S05]  /*10600*/  BSYNC B1 ;  /* 0x0000000000017941 */ /* 0x000fea0003800000 */
.L_x_286:
        /* <DEDUP_REMOVED lines=13> */
.L_x_289:
[----:B------:R-:W-:Y:S05]  /*106e0*/  BSYNC B1 ;  /* 0x0000000000017941 */ /* 0x000fea0003800000 */
.L_x_288:
        /* <DEDUP_REMOVED lines=13> */
.L_x_291:
[----:B------:R-:W-:Y:S05]  /*107c0*/  BSYNC B1 ;  /* 0x0000000000017941 */ /* 0x000fea0003800000 */
.L_x_290:
        /* <DEDUP_REMOVED lines=13> */
.L_x_293:
[----:B------:R-:W-:Y:S05]  /*108a0*/  BSYNC B1 ;  /* 0x0000000000017941 */ /* 0x000fea0003800000 */
.L_x_292:
        /* <DEDUP_REMOVED lines=13> */
.L_x_295:
[----:B------:R-:W-:Y:S05]  /*10980*/  BSYNC B1 ;  /* 0x0000000000017941 */ /* 0x000fea0003800000 */
.L_x_294:
        /* <DEDUP_REMOVED lines=13> */
.L_x_297:
[----:B------:R-:W-:Y:S05]  /*10a60*/  BSYNC B1 ;  /* 0x0000000000017941 */ /* 0x000fea0003800000 */
.L_x_296:
        /* <DEDUP_REMOVED lines=13> */
.L_x_299:
[----:B------:R-:W-:Y:S05]  /*10b40*/  BSYNC B1 ;  /* 0x0000000000017941 */ /* 0x000fea0003800000 */
.L_x_298:
        /* <DEDUP_REMOVED lines=13> */
.L_x_301:
[----:B------:R-:W-:Y:S05]  /*10c20*/  BSYNC B1 ;  /* 0x0000000000017941 */ /* 0x000fea0003800000 */
.L_x_300:
        /* <DEDUP_REMOVED lines=13> */
.L_x_303:
[----:B------:R-:W-:Y:S05]  /*10d00*/  BSYNC B1 ;  /* 0x0000000000017941 */ /* 0x000fea0003800000 */
.L_x_302:
        /* <DEDUP_REMOVED lines=13> */
.L_x_305:
[----:B------:R-:W-:Y:S05]  /*10de0*/  BSYNC B1 ;  /* 0x0000000000017941 */ /* 0x000fea0003800000 */
.L_x_304:
        /* <DEDUP_REMOVED lines=13> */
.L_x_307:
[----:B------:R-:W-:Y:S05]  /*10ec0*/  BSYNC B1 ;  /* 0x0000000000017941 */ /* 0x000fea0003800000 */
.L_x_306:
        /* <DEDUP_REMOVED lines=13> */
.L_x_309:
[----:B------:R-:W-:Y:S05]  /*10fa0*/  BSYNC B1 ;  /* 0x0000000000017941 */ /* 0x000fea0003800000 */
.L_x_308:
        /* <DEDUP_REMOVED lines=13> */
.L_x_311:
[----:B------:R-:W-:Y:S05]  /*11080*/  BSYNC B1 ;  /* 0x0000000000017941 */ /* 0x000fea0003800000 */
.L_x_310:
        /* <DEDUP_REMOVED lines=13> */
.L_x_313:
[----:B------:R-:W-:Y:S05]  /*11160*/  BSYNC B1 ;  /* 0x0000000000017941 */ /* 0x000fea0003800000 */
.L_x_312:
        /* <DEDUP_REMOVED lines=13> */
.L_x_315:
[----:B------:R-:W-:Y:S05]  /*11240*/  BSYNC B1 ;  /* 0x0000000000017941 */ /* 0x000fea0003800000 */
.L_x_314:
        /* <DEDUP_REMOVED lines=13> */
.L_x_317:
[----:B------:R-:W-:Y:S05]  /*11320*/  BSYNC B1 ;  /* 0x0000000000017941 */ /* 0x000fea0003800000 */
.L_x_316:
        /* <DEDUP_REMOVED lines=13> */
.L_x_319:
[----:B------:R-:W-:Y:S05]  /*11400*/  BSYNC B1 ;  /* 0x0000000000017941 */ /* 0x000fea0003800000 */
.L_x_318:
        /* <DEDUP_REMOVED lines=13> */
.L_x_321:
[----:B------:R-:W-:Y:S05]  /*114e0*/  BSYNC B1 ;  /* 0x0000000000017941 */ /* 0x000fea0003800000 */
.L_x_320:
        /* <DEDUP_REMOVED lines=13> */
.L_x_323:
[----:B------:R-:W-:Y:S05]  /*115c0*/  BSYNC B1 ;  /* 0x0000000000017941 */ /* 0x000fea0003800000 */
.L_x_322:
        /* <DEDUP_REMOVED lines=13> */
.L_x_325:
[----:B------:R-:W-:Y:S05]  /*116a0*/  BSYNC B1 ;  /* 0x0000000000017941 */ /* 0x000fea0003800000 */
.L_x_324:
        /* <DEDUP_REMOVED lines=13> */
.L_x_327:
[----:B------:R-:W-:Y:S05]  /*11780*/  BSYNC B1 ;  /* 0x0000000000017941 */ /* 0x000fea0003800000 */
.L_x_326:
        /* <DEDUP_REMOVED lines=13> */
.L_x_329:
[----:B------:R-:W-:Y:S05]  /*11860*/  BSYNC B1 ;  /* 0x0000000000017941 */ /* 0x000fea0003800000 */
.L_x_328:
        /* <DEDUP_REMOVED lines=13> */
.L_x_331:
[----:B------:R-:W-:Y:S05]  /*11940*/  BSYNC B1 ;  /* 0x0000000000017941 */ /* 0x000fea0003800000 */
.L_x_330:
        /* <DEDUP_REMOVED lines=13> */
.L_x_333:
[----:B------:R-:W-:Y:S05]  /*11a20*/  BSYNC B1 ;  /* 0x0000000000017941 */ /* 0x000fea0003800000 */
.L_x_332:
        /* <DEDUP_REMOVED lines=13> */
.L_x_335:
[----:B------:R-:W-:Y:S05]  /*11b00*/  BSYNC B1 ;  /* 0x0000000000017941 */ /* 0x000fea0003800000 */
.L_x_334:
        /* <DEDUP_REMOVED lines=13> */
.L_x_337:
[----:B------:R-:W-:Y:S05]  /*11be0*/  BSYNC B1 ;  /* 0x0000000000017941 */ /* 0x000fea0003800000 */
.L_x_336:
        /* <DEDUP_REMOVED lines=13> */
.L_x_339:
[----:B------:R-:W-:Y:S05]  /*11cc0*/  BSYNC B1 ;  /* 0x0000000000017941 */ /* 0x000fea0003800000 */
.L_x_338:
        /* <DEDUP_REMOVED lines=13> */
.L_x_341:
[----:B------:R-:W-:Y:S05]  /*11da0*/  BSYNC B1 ;  /* 0x0000000000017941 */ /* 0x000fea0003800000 */
.L_x_340:
        /* <DEDUP_REMOVED lines=13> */
.L_x_343:
[----:B------:R-:W-:Y:S05]  /*11e80*/  BSYNC B1 ;  /* 0x0000000000017941 */ /* 0x000fea0003800000 */
.L_x_342:
        /* <DEDUP_REMOVED lines=13> */
.L_x_345:
[----:B------:R-:W-:Y:S05]  /*11f60*/  BSYNC B1 ;  /* 0x0000000000017941 */ /* 0x000fea0003800000 */
.L_x_344:
        /* <DEDUP_REMOVED lines=13> */
.L_x_347:
[----:B------:R-:W-:Y:S05]  /*12040*/  BSYNC B1 ;  /* 0x0000000000017941 */ /* 0x000fea0003800000 */
.L_x_346:
        /* <DEDUP_REMOVED lines=13> */
.L_x_349:
[----:B------:R-:W-:Y:S05]  /*12120*/  BSYNC B1 ;  /* 0x0000000000017941 */ /* 0x000fea0003800000 */
.L_x_348:
        /* <DEDUP_REMOVED lines=13> */
.L_x_351:
[----:B------:R-:W-:Y:S05]  /*12200*/  BSYNC B1 ;  /* 0x0000000000017941 */ /* 0x000fea0003800000 */
.L_x_350:
        /* <DEDUP_REMOVED lines=13> */
.L_x_353:
[----:B------:R-:W-:Y:S05]  /*122e0*/  BSYNC B1 ;  /* 0x0000000000017941 */ /* 0x000fea0003800000 */
.L_x_352:
        /* <DEDUP_REMOVED lines=13> */
.L_x_355:
[----:B------:R-:W-:Y:S05]  /*123c0*/  BSYNC B1 ;  /* 0x0000000000017941 */ /* 0x000fea0003800000 */
.L_x_354:
        /* <DEDUP_REMOVED lines=13> */
.L_x_357:
[----:B------:R-:W-:Y:S05]  /*124a0*/  BSYNC B1 ;  /* 0x0000000000017941 */ /* 0x000fea0003800000 */
.L_x_356:
        /* <DEDUP_REMOVED lines=13> */
.L_x_359:
[----:B------:R-:W-:Y:S05]  /*12580*/  BSYNC B1 ;  /* 0x0000000000017941 */ /* 0x000fea0003800000 */
.L_x_358:
        /* <DEDUP_REMOVED lines=13> */
.L_x_361:
[----:B------:R-:W-:Y:S05]  /*12660*/  BSYNC B1 ;  /* 0x0000000000017941 */ /* 0x000fea0003800000 */
.L_x_360:
        /* <DEDUP_REMOVED lines=13> */
.L_x_363:
[----:B------:R-:W-:Y:S05]  /*12740*/  BSYNC B1 ;  /* 0x0000000000017941 */ /* 0x000fea0003800000 */
.L_x_362:
        /* <DEDUP_REMOVED lines=13> */
.L_x_365:
[----:B------:R-:W-:Y:S05]  /*12820*/  BSYNC B1 ;  /* 0x0000000000017941 */ /* 0x000fea0003800000 */
.L_x_364:
        /* <DEDUP_REMOVED lines=13> */
.L_x_367:
[----:B------:R-:W-:Y:S05]  /*12900*/  BSYNC B1 ;  /* 0x0000000000017941 */ /* 0x000fea0003800000 */
.L_x_366:
        /* <DEDUP_REMOVED lines=13> */
.L_x_369:
[----:B------:R-:W-:Y:S05]  /*129e0*/  BSYNC B1 ;  /* 0x0000000000017941 */ /* 0x000fea0003800000 */
.L_x_368:
        /* <DEDUP_REMOVED lines=13> */
.L_x_371:
[----:B------:R-:W-:Y:S05]  /*12ac0*/  BSYNC B1 ;  /* 0x0000000000017941 */ /* 0x000fea0003800000 */
.L_x_370:
        /* <DEDUP_REMOVED lines=13> */
.L_x_373:
[----:B------:R-:W-:Y:S05]  /*12ba0*/  BSYNC B1 ;  /* 0x0000000000017941 */ /* 0x000fea0003800000 */
.L_x_372:
        /* <DEDUP_REMOVED lines=13> */
.L_x_375:
[----:B------:R-:W-:Y:S05]  /*12c80*/  BSYNC B1 ;  /* 0x0000000000017941 */ /* 0x000fea0003800000 */
.L_x_374:
        /* <DEDUP_REMOVED lines=13> */
.L_x_377:
[----:B------:R-:W-:Y:S05]  /*12d60*/  BSYNC B1 ;  /* 0x0000000000017941 */ /* 0x000fea0003800000 */
.L_x_376:
        /* <DEDUP_REMOVED lines=13> */
.L_x_379:
[----:B------:R-:W-:Y:S05]  /*12e40*/  BSYNC B1 ;  /* 0x0000000000017941 */ /* 0x000fea0003800000 */
.L_x_378:
        /* <DEDUP_REMOVED lines=13> */
.L_x_381:
[----:B------:R-:W-:Y:S05]  /*12f20*/  BSYNC B1 ;  /* 0x0000000000017941 */ /* 0x000fea0003800000 */
.L_x_380:
        /* <DEDUP_REMOVED lines=13> */
.L_x_383:
[----:B------:R-:W-:Y:S05]  /*13000*/  BSYNC B1 ;  /* 0x0000000000017941 */ /* 0x000fea0003800000 */
.L_x_382:
        /* <DEDUP_REMOVED lines=13> */
.L_x_385:
[----:B------:R-:W-:Y:S05]  /*130e0*/  BSYNC B1 ;  /* 0x0000000000017941 */ /* 0x000fea0003800000 */
.L_x_384:
        /* <DEDUP_REMOVED lines=13> */
.L_x_387:
[----:B------:R-:W-:Y:S05]  /*131c0*/  BSYNC B1 ;  /* 0x0000000000017941 */ /* 0x000fea0003800000 */
.L_x_386:
        /* <DEDUP_REMOVED lines=13> */
.L_x_389:
[----:B------:R-:W-:Y:S05]  /*132a0*/  BSYNC B1 ;  /* 0x0000000000017941 */ /* 0x000fea0003800000 */
.L_x_388:
        /* <DEDUP_REMOVED lines=13> */
.L_x_391:
[----:B------:R-:W-:Y:S05]  /*13380*/  BSYNC B1 ;  /* 0x0000000000017941 */ /* 0x000fea0003800000 */
.L_x_390:
        /* <DEDUP_REMOVED lines=13> */
.L_x_393:
[----:B------:R-:W-:Y:S05]  /*13460*/  BSYNC B1 ;  /* 0x0000000000017941 */ /* 0x000fea0003800000 */
.L_x_392:
        /* <DEDUP_REMOVED lines=13> */
.L_x_395:
[----:B------:R-:W-:Y:S05]  /*13540*/  BSYNC B1 ;  /* 0x0000000000017941 */ /* 0x000fea0003800000 */
.L_x_394:
        /* <DEDUP_REMOVED lines=13> */
.L_x_397:
[----:B------:R-:W-:Y:S05]  /*13620*/  BSYNC B1 ;  /* 0x0000000000017941 */ /* 0x000fea0003800000 */
.L_x_396:
        /* <DEDUP_REMOVED lines=13> */
.L_x_399:
[----:B------:R-:W-:Y:S05]  /*13700*/  BSYNC B1 ;  /* 0x0000000000017941 */ /* 0x000fea0003800000 */
.L_x_398:
        /* <DEDUP_REMOVED lines=13> */
.L_x_401:
[----:B------:R-:W-:Y:S05]  /*137e0*/  BSYNC B1 ;  /* 0x0000000000017941 */ /* 0x000fea0003800000 */
.L_x_400:
        /* <DEDUP_REMOVED lines=13> */
.L_x_403:
[----:B------:R-:W-:Y:S05]  /*138c0*/  BSYNC B1 ;  /* 0x0000000000017941 */ /* 0x000fea0003800000 */
.L_x_402:
        /* <DEDUP_REMOVED lines=13> */
.L_x_405:
[----:B------:R-:W-:Y:S05]  /*139a0*/  BSYNC B1 ;  /* 0x0000000000017941 */ /* 0x000fea0003800000 */
.L_x_404:
        /* <DEDUP_REMOVED lines=13> */
.L_x_407:
[----:B------:R-:W-:Y:S05]  /*13a80*/  BSYNC B1 ;  /* 0x0000000000017941 */ /* 0x000fea0003800000 */
.L_x_406:
        /* <DEDUP_REMOVED lines=13> */
.L_x_409:
[----:B------:R-:W-:Y:S05]  /*13b60*/  BSYNC B1 ;  /* 0x0000000000017941 */ /* 0x000fea0003800000 */
.L_x_408:
        /* <DEDUP_REMOVED lines=13> */
.L_x_411:
[----:B------:R-:W-:Y:S05]  /*13c40*/  BSYNC B1 ;  /* 0x0000000000017941 */ /* 0x000fea0003800000 */
.L_x_410:
        /* <DEDUP_REMOVED lines=13> */
.L_x_413:
[----:B------:R-:W-:Y:S05]  /*13d20*/  BSYNC B1 ;  /* 0x0000000000017941 */ /* 0x000fea0003800000 */
.L_x_412:
[----:B--23--:R-:W2:Y:S01]  /*13d30*/  LDL.LU R2, [R1+0x26c] ;  /* 0x00026c0001027983 */ /* 0x00cea20000300800 */
        /* <DEDUP_REMOVED lines=12> */
.L_x_415:
[----:B------:R-:W-:Y:S05]  /*13e00*/  BSYNC B1 ;  /* 0x0000000000017941 */ /* 0x000fea0003800000 */
.L_x_414:
[----:B------:R-:W4:Y:S01]  /*13e10*/  LDL.LU R2, [R1+0x270] ;  /* 0x0002700001027983 */ /* 0x000f220000300800 */
[----:B-----5:R-:W-:Y:S01]  /*13e20*/  LOP3.LUT R0, R0, 0xff, RZ, 0xc0, !PT ;  /* 0x000000ff00007812 */ /* 0x020fe200078ec0ff */
[----:B------:R-:W-:Y:S01]  /*13e30*/  BSSY B1, `(.L_x_416) ;  /* 0x000000b000017945 */ /* 0x000fe20003800000 */
[----:B------:R-:W-:Y:S02]  /*13e40*/  ISETP.LT.OR P1, PT, R40, 0xba, !P1 ;  /* 0x000000ba2800780c */ /* 0x000fe40004f21670 */
[----:B------:R-:W-:-:S05]  /*13e50*/  F2FP.F16.E4M3.UNPACK_B R0, R0 ;  /* 0x00000000ff00723e */ /* 0x000fca00020006ff */
[----:B------:R-:W-:-:S05]  /*13e60*/  HADD2.F32 R0, -RZ, R0.H0_H0 ;  /* 0x20000000ff007230 */ /* 0x000fca0000004100 */
[----:B------:R-:W-:-:S04]  /*13e70*/  FMUL R0, R0, UR21 ;  /* 0x0000001500007c20 */ /* 0x000fc80008400000 */
[----:B----4-:R-:W-:-:S05]  /*13e80*/  FFMA R0, R2, UR20, R0 ;  /* 0x0000001402007c23 */ /* 0x010fca0008000000 */
[----:B--2---:R-:W-:Y:S02]  /*13e90*/  F2FP.SATFINITE.E4M3.F32.PACK_AB_MERGE_C R3, RZ, R0, RZ ;  /* 0x00000000ff03723e */ /* 0x004fe400048070ff */
[----:B------:R-:W-:-:S03]  /*13ea0*/  PRMT R0, RZ, 0x7610, R0 ;  /* 0x00007610ff007816 */ /* 0x000fc60000000000 */
[----:B------:R2:W-:Y:S01]  /*13eb0*/  @!P2 STG.E.U8 desc[UR18][R28.64+0xb8], R3 ;  /* 0x0000b8031c00a986 */ /* 0x0005e2000c101112 */
[----:B------:R-:W-:Y:S05]  /*13ec0*/  @P1 BRA `(.L_x_417) ;  /* 0x0000000000041947 */ /* 0x000fea0003800000 */
[----:B------:R4:W5:Y:S02]  /*13ed0*/  LDG.E.U8 R0, desc[UR18][R4.64+0xb9] ;  /* 0x0000b91204007981 */ /* 0x000964000c1e1100 */
.L_x_417:
[----:B------:R-:W-:Y:S05]  /*13ee0*/  BSYNC B1 ;  /* 0x0000000000017941 */ /* 0x000fea0003800000 */
.L_x_416:
[----:B------:R-:W-:Y:S05]  /*13ef0*/  @P1 BRA `(.L_x_418) ;  /* 0x0000003800ac1947 */ /* 0x000fea0003800000 */
[----:B------:R-:W2:Y:S01]  /*13f00*/  LDL.LU R2, [R1+0x274] ;  /* 0x0002740001027983 */ /* 0x000ea20000300800 */
[----:B-----5:R-:W-:-:S04]  /*13f10*/  LOP3.LUT R0, R0, 0xff, RZ, 0xc0, !PT ;  /* 0x000000ff00007812 */ /* 0x020fc800078ec0ff */
[----:B------:R-:W-:-:S05]  /*13f20*/  F2FP.F16.E4M3.UNPACK_B R0, R0 ;  /* 0x00000000ff00723e */ /* 0x000fca00020006ff */
[----:B------:R-:W-:-:S05]  /*13f30*/  HADD2.F32 R0, -RZ, R0.H0_H0 ;  /* 0x20000000ff007230 */ /* 0x000fca0000004100 */
[----:B------:R-:W-:-:S04]  /*13f40*/  FMUL R0, R0, UR21 ;  /* 0x0000001500007c20 */ /* 0x000fc80008400000 */
[----:B--2---:R-:W-:-:S05]  /*13f50*/  FFMA R0, R2, UR20, R0 ;  /* 0x0000001402007c23 */ /* 0x004fca0008000000 */
[----:B------:R-:W-:-:S05]  /*13f60*/  F2FP.SATFINITE.E4M3.F32.PACK_AB_MERGE_C R3, RZ, R0, RZ ;  /* 0x00000000ff03723e */ /* 0x000fca00048070ff */
[----:B------:R2:W-:Y:S01]  /*13f70*/  STG.E.U8 desc[UR18][R28.64+0xb9], R3 ;  /* 0x0000b9031c007986 */ /* 0x0005e2000c101112 */
[----:B------:R-:W-:Y:S05]  /*13f80*/  BRA `(.L_x_418) ;  /* 0x0000003800887947 */ /* 0x000fea0003800000 */
.L_x_33:
[C---:B------:R-:W-:Y:S01]  /*13f90*/  ISETP.GE.AND P1, PT, R41.reuse, 0x1, PT ;  /* 0x000000012900780c */ /* 0x040fe20003f26270 */
[----:B-----5:R-:W-:Y:S01]  /*13fa0*/  FMUL R226, R226, UR20 ;  /* 0x00000014e2e27c20 */ /* 0x020fe20008400000 */
[----:B------:R-:W2:Y:S01]  /*13fb0*/  LDL.LU R227, [R1+0x10] ;  /* 0x0000100001e37983 */ /* 0x000ea20000300800 */
[----:B------:R-:W-:Y:S01]  /*13fc0*/  ISETP.GE.AND P2, PT, R41, 0x9, PT ;  /* 0x000000092900780c */ /* 0x000fe20003f46270 */
[----:B------:R-:W-:Y:S01]  /*13fd0*/  FMUL R225, R225, UR20 ;  /* 0x00000014e1e17c20 */ /* 0x000fe20008400000 */
[C---:B------:R-:W-:Y:S02]  /*13fe0*/  ISETP.LT.OR P0, PT, R40.reuse, 0x1, !P1 ;  /* 0x000000012800780c */ /* 0x040fe40004f01670 */
[----:B------:R-:W-:Y:S02]  /*13ff0*/  F2FP.SATFINITE.E4M3.F32.PACK_AB_MERGE_C R25, RZ, R226, RZ ;  /* 0x000000e2ff19723e */ /* 0x000fe400048070ff */
[----:B------:R-:W-:Y:S01]  /*14000*/  ISETP.LT.OR P4, PT, R40, 0x2, !P1 ;  /* 0x000000022800780c */ /* 0x000fe20004f81670 */
[----:B------:R-:W-:Y:S01]  /*14010*/  FMUL R224, R224, UR20 ;  /* 0x00000014e0e07c20 */ /* 0x000fe20008400000 */
[----:B------:R-:W-:Y:S01]  /*14020*/  F2FP.SATFINITE.E4M3.F32.PACK_AB_MERGE_C R225, RZ, R225, RZ ;  /* 0x000000e1ffe1723e */ /* 0x000fe200048070ff */
[----:B------:R-:W-:Y:S01]  /*14030*/  FMUL R223, R223, UR20 ;  /* 0x00000014dfdf7c20 */ /* 0x000fe20008400000 */
[----:B------:R-:W3:Y:S01]  /*14040*/  LDL.LU R226, [R1+0x8] ;  /* 0x0000080001e27983 */ /* 0x000ee20000300800 */
[----:B------:R-:W-:Y:S01]  /*14050*/  FMUL R222, R222, UR20 ;  /* 0x00000014dede7c20 */ /* 0x000fe20008400000 */
[----:B------:R-:W-:-:S02]  /*14060*/  F2FP.SATFINITE.E4M3.F32.PACK_AB_MERGE_C R35, RZ, R224, RZ ;  /* 0x000000e0ff23723e */ /* 0x000fc400048070ff */
[----:B------:R-:W4:Y:S01]  /*14070*/  LDL.LU R224, [R1+0x4] ;  /* 0x0000040001e07983 */ /* 0x000f220000300800 */
[----:B------:R-:W-:Y:S01]  /*14080*/  FMUL R220, R220, UR20 ;  /* 0x00000014dcdc7c20 */ /* 0x000fe20008400000 */
[C---:B------:R-:W-:Y:S02]  /*14090*/  ISETP.LT.OR P6, PT, R40.reuse, 0x1, !P2 ;  /* 0x000000012800780c */ /* 0x040fe400057c1670 */
[----:B------:R-:W-:Y:S01]  /*140a0*/  @!P0 STG.E.U8 desc[UR18][R32.64], R25 ;  /* 0x0000001920008986 */ /* 0x000fe2000c101112 */
[----:B------:R-:W-:Y:S02]  /*140b0*/  ISETP.LT.OR P0, PT, R40, 0x2, !P2 ;  /* 0x000000022800780c */ /* 0x000fe40005701670 */
[----:B------:R-:W-:Y:S01]  /*140c0*/  F2FP.SATFINITE.E4M3.F32.PACK_AB_MERGE_C R223, RZ, R223, RZ ;  /* 0x000000dfffdf723e */ /* 0x000fe200048070ff */
[----:B------:R0:W-:Y:S01]  /*140d0*/  @!P4 STG.E.U8 desc[UR18][R32.64+0x1], R225 ;  /* 0x000001e12000c986 */ /* 0x0001e2000c101112 */
[----:B------:R-:W-:-:S03]  /*140e0*/  F2FP.SATFINITE.E4M3.F32.PACK_AB_MERGE_C R37, RZ, R222, RZ ;  /* 0x000000deff25723e */ /* 0x000fc600048070ff */
[----:B0-----:R-:W3:Y:S01]  /*140f0*/  LDL.LU R225, [R1] ;  /* 0x0000000001e17983 */ /* 0x001ee20000300800 */
[----:B------:R-:W-:-:S03]  /*14100*/  F2FP.SATFINITE.E4M3.F32.PACK_AB_MERGE_C R25, RZ, R220, RZ ;  /* 0x000000dcff19723e */ /* 0x000fc600048070ff */
[----:B------:R-:W3:Y:S04]  /*14110*/  LDL.LU R222, [R1+0x18] ;  /* 0x0000180001de7983 */ /* 0x000ee80000300800 */
[----:B------:R0:W-:Y:S04]  /*14120*/  @!P0 STG.E.U8 desc[UR18][R30.64+0x1], R223 ;  /* 0x000001df1e008986 */ /* 0x0001e8000c101112 */
[----:B0-----:R-:W3:Y:S04]  /*14130*/  LDL.LU R223, [R1+0x14] ;  /* 0x0000140001df7983 */ /* 0x001ee80000300800 */
[----:B------:R-:W3:Y:S01]  /*14140*/  LDL.LU R220, [R1+0xc] ;  /* 0x00000c0001dc7983 */ /* 0x000ee20000300800 */
[----:B------:R-:W-:-:S02]  /*14150*/  ISETP.LT.OR P5, PT, R40, 0x9, !P1 ;  /* 0x000000092800780c */ /* 0x000fc40004fa1670 */
[C---:B------:R-:W-:Y:S01]  /*14160*/  ISETP.LT.OR P4, PT, R40.reuse, 0xa, !P1 ;  /* 0x0000000a2800780c */ /* 0x040fe20004f81670 */
[----:B------:R-:W-:Y:S01]  /*14170*/  FMUL R221, R221, UR20 ;  /* 0x00000014dddd7c20 */ /* 0x000fe20008400000 */
[----:B------:R0:W-:Y:S01]  /*14180*/  @!P6 STG.E.U8 desc[UR18][R30.64], R35 ;  /* 0x000000231e00e986 */ /* 0x0001e2000c101112 */
[C---:B------:R-:W-:Y:S02]  /*14190*/  ISETP.LT.OR P6, PT, R40.reuse, 0x9, !P2 ;  /* 0x000000092800780c */ /* 0x040fe400057c1670 */
[----:B------:R-:W-:Y:S02]  /*141a0*/  ISETP.LT.OR P0, PT, R40, 0xa, !P2 ;  /* 0x0000000a2800780c */ /* 0x000fe40005701670 */
[----:B------:R-:W-:Y:S01]  /*141b0*/  F2FP.SATFINITE.E4M3.F32.PACK_AB_MERGE_C R221, RZ, R221, RZ ;  /* 0x000000ddffdd723e */ /* 0x000fe200048070ff */
[----:B------:R-:W-:-:S03]  /*141c0*/  FMUL R219, R219, UR20 ;  /* 0x00000014dbdb7c20 */ /* 0x000fc60008400000 */
[----:B------:R1:W-:Y:S01]  /*141d0*/  @!P5 STG.E.U8 desc[UR18][R32.64+0x8], R37 ;  /* 0x000008252000d986 */ /* 0x0003e2000c101112 */
[----:B------:R-:W-:Y:S01]  /*141e0*/  ISETP.LT.OR P5, PT, R40, 0x11, !P1 ;  /* 0x000000112800780c */ /* 0x000fe20004fa1670 */
[----:B------:R-:W-:Y:S02]  /*141f0*/  FMUL R218, R218, UR20 ;  /* 0x00000014dada7c20 */ /* 0x000fe40008400000 */
[----:B------:R-:W-:Y:S01]  /*14200*/  @!P4 STG.E.U8 desc[UR18][R32.64+0x9], R221 ;  /* 0x000009dd2000c986 */ /* 0x000fe2000c101112 */
[C---:B------:R-:W-:Y:S01]  /*14210*/  ISETP.LT.OR P4, PT, R40.reuse, 0x12, !P1 ;  /* 0x000000122800780c */ /* 0x040fe20004f81670 */
[----:B------:R-:W-:Y:S01]  /*14220*/  FMUL R217, R217, UR20 ;  /* 0x00000014d9d97c20 */ /* 0x000fe20008400000 */
[----:B------:R-:W-:Y:S02]  /*14230*/  F2FP.SATFINITE.E4M3.F32.PACK_AB_MERGE_C R219, RZ, R219, RZ ;  /* 0x000000dbffdb723e */ /* 0x000fe400048070ff */
[----:B0-----:R-:W-:Y:S01]  /*14240*/  F2FP.SATFINITE.E4M3.F32.PACK_AB_MERGE_C R35, RZ, R218, RZ ;  /* 0x000000daff23723e */ /* 0x001fe200048070ff */
[----:B------:R0:W-:Y:S01]  /*14250*/  @!P6 STG.E.U8 desc[UR18][R30.64+0x8], R25 ;  /* 0x000008191e00e986 */ /* 0x0001e2000c101112 */
[----:B------:R-:W-:-:S02]  /*14260*/  ISETP.LT.OR P6, PT, R40, 0x11, !P2 ;  /* 0x000000112800780c */ /* 0x000fc400057c1670 */
[----:B------:R-:W-:Y:S01]  /*14270*/  F2FP.SATFINITE.E4M3.F32.PACK_AB_MERGE_C R217, RZ, R217, RZ ;  /* 0x000000d9ffd9723e */ /* 0x000fe200048070ff */
[----:B------:R-:W-:Y:S01]  /*14280*/  @!P0 STG.E.U8 desc[UR18][R30.64+0x9], R219 ;  /* 0x000009db1e008986 */ /* 0x000fe2000c101112 */
[----:B------:R-:W-:Y:S01]  /*14290*/  ISETP.LT.OR P0, PT, R40, 0x12, !P2 ;  /* 0x000000122800780c */ /* 0x000fe20005701670 */
[----:B------:R-:W-:Y:S02]  /*142a0*/  FMUL R216, R216, UR20 ;  /* 0x00000014d8d87c20 */ /* 0x000fe40008400000 */
[----:B------:R0:W-:Y:S01]  /*142b0*/  @!P5 STG.E.U8 desc[UR18][R32.64+0x10], R35 ;  /* 0x000010232000d986 */ /* 0x0001e2000c101112 */
[----:B------:R-:W-:Y:S01]  /*142c0*/  ISETP.LT.OR P5, PT, R40, 0x19, !P1 ;  /* 0x000000192800780c */ /* 0x000fe20004fa1670 */
[----:B------:R-:W-:Y:S01]  /*142d0*/  FMUL R23, R23, UR20 ;  /* 0x0000001417177c20 */ /* 0x000fe20008400000 */
[----:B------:R-:W-:Y:S01]  /*142e0*/  FMUL R22, R22, UR20 ;  /* 0x0000001416167c20 */ /* 0x000fe20008400000 */
[----:B------:R-:W-:Y:S01]  /*142f0*/  @!P4 STG.E.U8 desc[UR18][R32.64+0x11], R217 ;  /* 0x000011d92000c986 */ /* 0x000fe2000c101112 */
[----:B------:R-:W-:-:S02]  /*14300*/  ISETP.LT.OR P4, PT, R40, 0x1a, !P1 ;  /* 0x0000001a2800780c */ /* 0x000fc40004f81670 */
[----:B-1----:R-:W-:Y:S01]  /*14310*/  F2FP.SATFINITE.E4M3.F32.PACK_AB_MERGE_C R37, RZ, R216, RZ ;  /* 0x000000d8ff25723e */ /* 0x002fe200048070ff */
[----:B------:R-:W-:Y:S01]  /*14320*/  FMUL R21, R21, UR20 ;  /* 0x0000001415157c20 */ /* 0x000fe20008400000 */
[----:B------:R-:W-:Y:S02]  /*14330*/  F2FP.SATFINITE.E4M3.F32.PACK_AB_MERGE_C R23, RZ, R23, RZ ;  /* 0x00000017ff17723e */ /* 0x000fe400048070ff */
[----:B0-----:R-:W-:Y:S01]  /*14340*/  F2FP.SATFINITE.E4M3.F32.PACK_AB_MERGE_C R25, RZ, R22, RZ ;  /* 0x00000016ff19723e */ /* 0x001fe200048070ff */
[----:B------:R-:W-:Y:S01]  /*14350*/  @!P6 STG.E.U8 desc[UR18][R30.64+0x10], R37 ;  /* 0x000010251e00e986 */ /* 0x000fe2000c101112 */
[C---:B------:R-:W-:Y:S02]  /*14360*/  ISETP.LT.OR P6, PT, R40.reuse, 0x19, !P2 ;  /* 0x000000192800780c */ /* 0x040fe400057c1670 */
[----:B------:R-:W-:Y:S01]  /*14370*/  F2FP.SATFINITE.E4M3.F32.PACK_AB_MERGE_C R21, RZ, R21, RZ ;  /* 0x00000015ff15723e */ /* 0x000fe200048070ff */
[----:B------:R0:W-:Y:S01]  /*14380*/  @!P0 STG.E.U8 desc[UR18][R30.64+0x11], R23 ;  /* 0x000011171e008986 */ /* 0x0001e2000c101112 */
[----:B------:R-:W-:Y:S01]  /*14390*/  ISETP.LT.OR P0, PT, R40, 0x1a, !P2 ;  /* 0x0000001a2800780c */ /* 0x000fe20005701670 */
[----:B------:R-:W-:-:S02]  /*143a0*/  FMUL R20, R20, UR20 ;  /* 0x0000001414147c20 */ /* 0x000fc40008400000 */
[----:B------:R-:W-:Y:S01]  /*143b0*/  @!P5 STG.E.U8 desc[UR18][R32.64+0x18], R25 ;  /* 0x000018192000d986 */ /* 0x000fe2000c101112 */
[----:B------:R-:W-:Y:S01]  /*143c0*/  ISETP.LT.OR P5, PT, R40, 0x21, !P1 ;  /* 0x000000212800780c */ /* 0x000fe20004fa1670 */
[----:B------:R-:W-:Y:S01]  /*143d0*/  FMUL R19, R19, UR20 ;  /* 0x0000001413137c20 */ /* 0x000fe20008400000 */
[----:B------:R-:W-:Y:S01]  /*143e0*/  FMUL R18, R18, UR20 ;  /* 0x0000001412127c20 */ /* 0x000fe20008400000 */
[----:B------:R1:W-:Y:S01]  /*143f0*/  @!P4 STG.E.U8 desc[UR18][R32.64+0x19], R21 ;  /* 0x000019152000c986 */ /* 0x0003e2000c101112 */
[C---:B------:R-:W-:Y:S02]  /*14400*/  ISETP.LT.OR P4, PT, R40.reuse, 0x22, !P1 ;  /* 0x000000222800780c */ /* 0x040fe40004f81670 */
[----:B------:R-:W-:Y:S01]  /*14410*/  F2FP.SATFINITE.E4M3.F32.PACK_AB_MERGE_C R35, RZ, R20, RZ ;  /* 0x00000014ff23723e */ /* 0x000fe200048070ff */
[----:B------:R-:W-:Y:S01]  /*14420*/  FMUL R17, R17, UR20 ;  /* 0x0000001411117c20 */ /* 0x000fe20008400000 */
[----:B------:R-:W-:Y:S02]  /*14430*/  F2FP.SATFINITE.E4M3.F32.PACK_AB_MERGE_C R19, RZ, R19, RZ ;  /* 0x00000013ff13723e */ /* 0x000fe400048070ff */
[----:B0-----:R-:W-:Y:S01]  /*14440*/  F2FP.SATFINITE.E4M3.F32.PACK_AB_MERGE_C R23, RZ, R18, RZ ;  /* 0x00000012ff17723e */ /* 0x001fe200048070ff */
[----:B------:R-:W-:Y:S01]  /*14450*/  @!P6 STG.E.U8 desc[UR18][R30.64+0x18], R35 ;  /* 0x000018231e00e986 */ /* 0x000fe2000c101112 */
[----:B------:R-:W-:-:S02]  /*14460*/  ISETP.LT.OR P6, PT, R40, 0x21, !P2 ;  /* 0x000000212800780c */ /* 0x000fc400057c1670 */
[----:B------:R-:W-:Y:S01]  /*14470*/  F2FP.SATFINITE.E4M3.F32.PACK_AB_MERGE_C R17, RZ, R17, RZ ;  /* 0x00000011ff11723e */ /* 0x000fe200048070ff */
[----:B------:R0:W-:Y:S01]  /*14480*/  @!P0 STG.E.U8 desc[UR18][R30.64+0x19], R19 ;  /* 0x000019131e008986 */ /* 0x0001e2000c101112 */
[----:B------:R-:W-:Y:S01]  /*14490*/  ISETP.LT.OR P0, PT, R40, 0x22, !P2 ;  /* 0x000000222800780c */ /* 0x000fe20005701670 */
[----:B------:R-:W-:Y:S02]  /*144a0*/  FMUL R16, R16, UR20 ;  /* 0x0000001410107c20 */ /* 0x000fe40008400000 */
[----:B------:R-:W-:Y:S01]  /*144b0*/  @!P5 STG.E.U8 desc[UR18][R32.64+0x20], R23 ;  /* 0x000020172000d986 */ /* 0x000fe2000c101112 */
[----:B------:R-:W-:Y:S01]  /*144c0*/  ISETP.LT.OR P5, PT, R40, 0x29, !P1 ;  /* 0x000000292800780c */ /* 0x000fe20004fa1670 */
[----:B------:R-:W-:Y:S01]  /*144d0*/  FMUL R15, R15, UR20 ;  /* 0x000000140f0f7c20 */ /* 0x000fe20008400000 */
[----:B------:R-:W-:Y:S01]  /*144e0*/  FMUL R14, R14, UR20 ;  /* 0x000000140e0e7c20 */ /* 0x000fe20008400000 */
[----:B------:R0:W-:Y:S01]  /*144f0*/  @!P4 STG.E.U8 desc[UR18][R32.64+0x21], R17 ;  /* 0x000021112000c986 */ /* 0x0001e2000c101112 */
        /* <DEDUP_REMOVED lines=31> */
[----:B------:R-:W-:Y:S01]  /*146f0*/  @!P4 STG.E.U8 desc[UR18][R32.64+0x31], R9 ;  /* 0x000031092000c986 */ /* 0x000fe2000c101112 */
[----:B------:R-:W-:-:S02]  /*14700*/  ISETP.LT.OR P4, PT, R40, 0x3a, !P1 ;  /* 0x0000003a2800780c */ /* 0x000fc40004f81670 */
[----:B-1----:R-:W-:Y:S01]  /*14710*/  F2FP.SATFINITE.E4M3.F32.PACK_AB_MERGE_C R13, RZ, R8, RZ ;  /* 0x00000008ff0d723e */ /* 0x002fe200048070ff */
[----:B------:R-:W-:Y:S01]  /*14720*/  FMUL R5, R5, UR20 ;  /* 0x0000001405057c20 */ /* 0x000fe20008400000 */
[----:B------:R-:W-:Y:S01]  /*14730*/  F2FP.SATFINITE.E4M3.F32.PACK_AB_MERGE_C R7, RZ, R7, RZ ;  /* 0x00000007ff07723e */ /* 0x000fe200048070ff */
[----:B------:R-:W-:Y:S01]  /*14740*/  FMUL R2, R2, UR20 ;  /* 0x0000001402027c20 */ /* 0x000fe20008400000 */
[----:B0-----:R-:W-:Y:S01]  /*14750*/  F2FP.SATFINITE.E4M3.F32.PACK_AB_MERGE_C R11, RZ, R6, RZ ;  /* 0x00000006ff0b723e */ /* 0x001fe200048070ff */
[----:B------:R-:W-:Y:S01]  /*14760*/  FMUL R0, R0, UR20 ;  /* 0x0000001400007c20 */ /* 0x000fe20008400000 */
[----:B------:R-:W-:Y:S01]  /*14770*/  @!P6 STG.E.U8 desc[UR18][R30.64+0x30], R13 ;  /* 0x0000300d1e00e986 */ /* 0x000fe2000c101112 */
[----:B------:R-:W-:Y:S02]  /*14780*/  ISETP.LT.OR P6, PT, R40, 0x39, !P2 ;  /* 0x000000392800780c */ /* 0x000fe400057c1670 */
[----:B------:R-:W-:Y:S01]  /*14790*/  F2FP.SATFINITE.E4M3.F32.PACK_AB_MERGE_C R5, RZ, R5, RZ ;  /* 0x00000005ff05723e */ /* 0x000fe200048070ff */
[----:B------:R0:W-:Y:S01]  /*147a0*/  @!P0 STG.E.U8 desc[UR18][R30.64+0x31], R7 ;  /* 0x000031071e008986 */ /* 0x0001e2000c101112 */
[----:B------:R-:W-:Y:S01]  /*147b0*/  FMUL R4, R4, UR20 ;  /* 0x0000001404047c20 */ /* 0x000fe20008400000 */
[----:B------:R-:W-:-:S02]  /*147c0*/  FMUL R3, R3, UR20 ;  /* 0x0000001403037c20 */ /* 0x000fc40008400000 */
[----:B------:R1:W-:Y:S01]  /*147d0*/  @!P5 STG.E.U8 desc[UR18][R32.64+0x38], R11 ;  /* 0x0000380b2000d986 */ /* 0x0003e2000c101112 */
[----:B0-----:R-:W-:Y:S02]  /*147e0*/  F2FP.SATFINITE.E4M3.F32.PACK_AB_MERGE_C R7, RZ, R2, RZ ;  /* 0x00000002ff07723e */ /* 0x001fe400048070ff */
[----:B-1----:R-:W-:Y:S01]  /*147f0*/  F2FP.SATFINITE.E4M3.F32.PACK_AB_MERGE_C R11, RZ, R0, RZ ;  /* 0x00000000ff0b723e */ /* 0x002fe200048070ff */
[----:B------:R-:W-:Y:S01]  /*14800*/  @!P4 STG.E.U8 desc[UR18][R32.64+0x39], R5 ;  /* 0x000039052000c986 */ /* 0x000fe2000c101112 */
[----:B------:R-:W-:Y:S02]  /*14810*/  F2FP.SATFINITE.E4M3.F32.PACK_AB_MERGE_C R9, RZ, R4, RZ ;  /* 0x00000004ff09723e */ /* 0x000fe400048070ff */
[----:B------:R-:W-:-:S03]  /*14820*/  F2FP.SATFINITE.E4M3.F32.PACK_AB_MERGE_C R13, RZ, R3, RZ ;  /* 0x00000003ff0d723e */ /* 0x000fc600048070ff */
[----:B------:R0:W-:Y:S01]  /*14830*/  @!P6 STG.E.U8 desc[UR18][R30.64+0x38], R9 ;  /* 0x000038091e00e986 */ /* 0x0001e2000c101112 */
[----:B----4-:R-:W-:-:S05]  /*14840*/  FMUL R0, R224, UR20 ;  /* 0x00000014e0007c20 */ /* 0x010fca0008400000 */
[----:B0-----:R-:W-:Y:S01]  /*14850*/  F2FP.SATFINITE.E4M3.F32.PACK_AB_MERGE_C R9, RZ, R0, RZ ;  /* 0x00000000ff09723e */ /* 0x001fe200048070ff */
[----:B--2---:R-:W-:Y:S01]  /*14860*/  FMUL R0, R227, UR20 ;  /* 0x00000014e3007c20 */ /* 0x004fe20008400000 */
[----:B---3--:R-:W-:Y:S02]  /*14870*/  FMUL R2, R225, UR20 ;  /* 0x00000014e1027c20 */ /* 0x008fe40008400000 */
[----:B------:R-:W2:Y:S04]  /*14880*/  LDL.LU R225, [R1+0x1c] ;  /* 0x00001c0001e17983 */ /* 0x000ea80000300800 */
[----:B------:R-:W3:Y:S01]  /*14890*/  LDL.LU R224, [R1+0x20] ;  /* 0x0000200001e07983 */ /* 0x000ee20000300800 */
[----:B------:R-:W-:Y:S01]  /*148a0*/  F2FP.SATFINITE.E4M3.F32.PACK_AB_MERGE_C R5, RZ, R2, RZ ;  /* 0x00000002ff05723e */ /* 0x000fe200048070ff */
[----:B------:R-:W-:-:S02]  /*148b0*/  FMUL R2, R226, UR20 ;  /* 0x00000014e2027c20 */ /* 0x000fc40008400000 */
[----:B------:R-:W4:Y:S01]  /*148c0*/  LDL.LU R226, [R1+0x24] ;  /* 0x0000240001e27983 */ /* 0x000f220000300800 */
[----:B------:R-:W-:-:S03]  /*148d0*/  FMUL R3, R220, UR20 ;  /* 0x00000014dc037c20 */ /* 0x000fc60008400000 */
[----:B------:R-:W4:Y:S04]  /*148e0*/  LDL.LU R220, [R1+0x28] ;  /* 0x0000280001dc7983 */ /* 0x000f280000300800 */
[----:B------:R-:W4:Y:S01]  /*148f0*/  LDL.LU R227, [R1+0x2c] ;  /* 0x00002c0001e37983 */ /* 0x000f220000300800 */
[C---:B------:R-:W-:Y:S02]  /*14900*/  ISETP.LT.OR P0, PT, R40.reuse, 0x3a, !P2 ;  /* 0x0000003a2800780c */ /* 0x040fe40005701670 */
[C---:B------:R-:W-:Y:S02]  /*14910*/  ISETP.LT.OR P5, PT, R40.reuse, 0x41, !P1 ;  /* 0x000000412800780c */ /* 0x040fe40004fa1670 */
[C---:B------:R-:W-:Y:S02]  /*14920*/  ISETP.LT.OR P4, PT, R40.reuse, 0x42, !P1 ;  /* 0x000000422800780c */ /* 0x040fe40004f81670 */
[----:B------:R-:W-:-:S07]  /*14930*/  ISETP.LT.OR P6, PT, R40, 0x41, !P2 ;  /* 0x000000412800780c */ /* 0x000fce00057c1670 */
[----:B------:R-:W-:Y:S01]  /*14940*/  @!P0 STG.E.U8 desc[UR18][R30.64+0x39], R13 ;  /* 0x0000390d1e008986 */ /* 0x000fe2000c101112 */
[----:B------:R-:W-:-:S03]  /*14950*/  ISETP.LT.OR P0, PT, R40, 0x42, !P2 ;  /* 0x000000422800780c */ /* 0x000fc60005701670 */
[----:B------:R0:W-:Y:S01]  /*14960*/  @!P5 STG.E.U8 desc[UR18][R32.64+0x40], R7 ;  /* 0x000040072000d986 */ /* 0x0001e2000c101112 */
[----:B------:R-:W-:-:S03]  /*14970*/  ISETP.LT.OR P5, PT, R40, 0x49, !P1 ;  /* 0x000000492800780c */ /* 0x000fc60004fa1670 */
[----:B------:R1:W-:Y:S01]  /*14980*/  @!P4 STG.E.U8 desc[UR18][R32.64+0x41], R11 ;  /* 0x0000410b2000c986 */ /* 0x0003e2000c101112 */
[----:B------:R-:W-:-:S03]  /*14990*/  ISETP.LT.OR P4, PT, R40, 0x4a, !P1 ;  /* 0x0000004a2800780c */ /* 0x000fc60004f81670 */
[----:B------:R1:W-:Y:S01]  /*149a0*/  @!P6 STG.E.U8 desc[UR18][R30.64+0x40], R5 ;  /* 0x000040051e00e986 */ /* 0x0003e2000c101112 */
[----:B0-----:R-:W-:Y:S01]  /*149b0*/  F2FP.SATFINITE.E4M3.F32.PACK_AB_MERGE_C R7, RZ, R2, RZ ;  /* 0x00000002ff07723e */ /* 0x001fe200048070ff */
[----:B------:R-:W-:Y:S01]  /*149c0*/  FMUL R2, R222, UR20 ;  /* 0x00000014de027c20 */ /* 0x000fe20008400000 */
[----:B-1----:R-:W-:Y:S01]  /*149d0*/  F2FP.SATFINITE.E4M3.F32.PACK_AB_MERGE_C R11, RZ, R0, RZ ;  /* 0x00000000ff0b723e */ /* 0x002fe200048070ff */
[----:B------:R-:W-:Y:S02]  /*149e0*/  FMUL R0, R223, UR20 ;  /* 0x00000014df007c20 */ /* 0x000fe40008400000 */
[----:B------:R-:W4:Y:S04]  /*149f0*/  LDL.LU R223, [R1+0x30] ;  /* 0x0000300001df7983 */ /* 0x000f280000300800 */
[----:B------:R0:W-:Y:S01]  /*14a00*/  @!P0 STG.E.U8 desc[UR18][R30.64+0x41], R9 ;  /* 0x000041091e008986 */ /* 0x0001e2000c101112 */
[----:B------:R-:W-:-:S02]  /*14a10*/  ISETP.LT.OR P0, PT, R40, 0x4a, !P2 ;  /* 0x0000004a2800780c */ /* 0x000fc40005701670 */
[----:B------:R-:W-:Y:S01]  /*14a20*/  F2FP.SATFINITE.E4M3.F32.PACK_AB_MERGE_C R5, RZ, R0, RZ ;  /* 0x00000000ff05723e */ /* 0x000fe200048070ff */
[----:B------:R-:W4:Y:S01]  /*14a30*/  LDL.LU R222, [R1+0x34] ;  /* 0x0000340001de7983 */ /* 0x000f220000300800 */
[----:B------:R-:W-:Y:S02]  /*14a40*/  F2FP.SATFINITE.E4M3.F32.PACK_AB_MERGE_C R13, RZ, R3, RZ ;  /* 0x00000003ff0d723e */ /* 0x000fe400048070ff */
[----:B0-----:R-:W-:Y:S01]  /*14a50*/  F2FP.SATFINITE.E4M3.F32.PACK_AB_MERGE_C R9, RZ, R2, RZ ;  /* 0x00000002ff09723e */ /* 0x001fe200048070ff */
[----:B------:R0:W-:Y:S04]  /*14a60*/  @!P5 STG.E.U8 desc[UR18][R32.64+0x48], R7 ;  /* 0x000048072000d986 */ /* 0x0001e8000c101112 */
[----:B------:R-:W-:Y:S04]  /*14a70*/  @!P4 STG.E.U8 desc[UR18][R32.64+0x49], R13 ;  /* 0x0000490d2000c986 */ /* 0x000fe8000c101112 */
[----:B------:R1:W-:Y:S01]  /*14a80*/  @!P0 STG.E.U8 desc[UR18][R30.64+0x49], R5 ;  /* 0x000049051e008986 */ /* 0x0003e2000c101112 */
[----:B--2---:R-:W-:-:S03]  /*14a90*/  FMUL R0, R225, UR20 ;  /* 0x00000014e1007c20 */ /* 0x004fc60008400000 */
[----:B------:R-:W2:Y:S01]  /*14aa0*/  LDL.LU R225, [R1+0x38] ;  /* 0x0000380001e17983 */ /* 0x000ea20000300800 */
[----:B---3--:R-:W-:-:S03]  /*14ab0*/  FMUL R2, R224, UR20 ;  /* 0x00000014e0027c20 */ /* 0x008fc60008400000 */
[----:B------:R-:W3:Y:S01]  /*14ac0*/  LDL.LU R224, [R1+0x3c] ;  /* 0x00003c0001e07983 */ /* 0x000ee20000300800 */
[----:B0-----:R-:W-:Y:S01]  /*14ad0*/  F2FP.SATFINITE.E4M3.F32.PACK_AB_MERGE_C R7, RZ, R0, RZ ;  /* 0x00000000ff07723e */ /* 0x001fe200048070ff */
[----:B----4-:R-:W-:Y:S02]  /*14ae0*/  FMUL R3, R226, UR20 ;  /* 0x00000014e2037c20 */ /* 0x010fe40008400000 */
[----:B------:R-:W4:Y:S01]  /*14af0*/  LDL.LU R226, [R1+0x40] ;  /* 0x0000400001e27983 */ /* 0x000f220000300800 */
[----:B------:R-:W-:-:S03]  /*14b00*/  FMUL R0, R220, UR20 ;  /* 0x00000014dc007c20 */ /* 0x000fc60008400000 */
[----:B------:R-:W4:Y:S02]  /*14b10*/  LDL.LU R220, [R1+0x44] ;  /* 0x0000440001dc7983 */ /* 0x000f240000300800 */
[----:B-1----:R-:W-:Y:S01]  /*14b20*/  F2FP.SATFINITE.E4M3.F32.PACK_AB_MERGE_C R5, RZ, R0, RZ ;  /* 0x00000000ff05723e */ /* 0x002fe200048070ff */
[----:B------:R-:W-:Y:S02]  /*14b30*/  FMUL R0, R227, UR20 ;  /* 0x00000014e3007c20 */ /* 0x000fe40008400000 */
[----:B------:R-:W4:Y:S01]  /*14b40*/  LDL.LU R227, [R1+0x48] ;  /* 0x0000480001e37983 */ /* 0x000f220000300800 */
[C---:B------:R-:W-:Y:S02]  /*14b50*/  ISETP.LT.OR P6, PT, R40.reuse, 0x49, !P2 ;  /* 0x000000492800780c */ /* 0x040fe400057c1670 */
[C---:B------:R-:W-:Y:S02]  /*14b60*/  ISETP.LT.OR P4, PT, R40.reuse, 0x52, !P1 ;  /* 0x000000522800780c */ /* 0x040fe40004f81670 */
[----:B------:R-:W-:-:S02]  /*14b70*/  ISETP.LT.OR P5, PT, R40, 0x51, !P1 ;  /* 0x000000512800780c */ /* 0x000fc40004fa1670 */
[----:B------:R-:W-:-:S07]  /*14b80*/  ISETP.LT.OR P0, PT, R40, 0x52, !P2 ;  /* 0x000000522800780c */ /* 0x000fce0005701670 */
[----:B------:R0:W-:Y:S01]  /*14b90*/  @!P6 STG.E.U8 desc[UR18][R30.64+0x48], R11 ;  /* 0x0000480b1e00e986 */ /* 0x0001e2000c101112 */
[----:B------:R-:W-:-:S03]  /*14ba0*/  ISETP.LT.OR P6, PT, R40, 0x51, !P2 ;  /* 0x000000512800780c */ /* 0x000fc600057c1670 */
[----:B------:R-:W-:Y:S01]  /*14bb0*/  @!P4 STG.E.U8 desc[UR18][R32.64+0x51], R7 ;  /* 0x000051072000c986 */ /* 0x000fe2000c101112 */
[----:B------:R-:W-:-:S03]  /*14bc0*/  ISETP.LT.OR P4, PT, R40, 0x5a, !P1 ;  /* 0x0000005a2800780c */ /* 0x000fc60004f81670 */
[----:B------:R1:W-:Y:S01]  /*14bd0*/  @!P5 STG.E.U8 desc[UR18][R32.64+0x50], R9 ;  /* 0x000050092000d986 */ /* 0x0003e2000c101112 */
[----:B0-----:R-:W-:Y:S02]  /*14be0*/  F2FP.SATFINITE.E4M3.F32.PACK_AB_MERGE_C R11, RZ, R2, RZ ;  /* 0x00000002ff0b723e */ /* 0x001fe400048070ff */
[----:B------:R-:W-:Y:S01]  /*14bf0*/  ISETP.LT.OR P5, PT, R40, 0x59, !P1 ;  /* 0x000000592800780c */ /* 0x000fe20004fa1670 */
[----:B------:R-:W-:Y:S02]  /*14c00*/  FMUL R2, R223, UR20 ;  /* 0x00000014df027c20 */ /* 0x000fe40008400000 */
[----:B------:R-:W4:Y:S01]  /*14c10*/  LDL.LU R223, [R1+0x4c] ;  /* 0x00004c0001df7983 */ /* 0x000f220000300800 */
[----:B-1----:R-:W-:Y:S02]  /*14c20*/  F2FP.SATFINITE.E4M3.F32.PACK_AB_MERGE_C R9, RZ, R0, RZ ;  /* 0x00000000ff09723e */ /* 0x002fe400048070ff */
[----:B------:R-:W-:Y:S02]  /*14c30*/  F2FP.SATFINITE.E4M3.F32.PACK_AB_MERGE_C R7, RZ, R2, RZ ;  /* 0x00000002ff07723e */ /* 0x000fe400048070ff */
[----:B------:R-:W-:Y:S01]  /*14c40*/  F2FP.SATFINITE.E4M3.F32.PACK_AB_MERGE_C R13, RZ, R3, RZ ;  /* 0x00000003ff0d723e */ /* 0x000fe200048070ff */
[----:B------:R-:W-:-:S02]  /*14c50*/  FMUL R0, R222, UR20 ;  /* 0x00000014de007c20 */ /* 0x000fc40008400000 */
[----:B------:R-:W4:Y:S04]  /*14c60*/  LDL.LU R222, [R1+0x50] ;  /* 0x0000500001de7983 */ /* 0x000f280000300800 */
[----:B------:R0:W-:Y:S04]  /*14c70*/  @!P6 STG.E.U8 desc[UR18][R30.64+0x50], R11 ;  /* 0x0000500b1e00e986 */ /* 0x0001e8000c101112 */
[----:B------:R-:W-:Y:S01]  /*14c80*/  @!P0 STG.E.U8 desc[UR18][R30.64+0x51], R13 ;  /* 0x0000510d1e008986 */ /* 0x000fe2000c101112 */
[----:B0-----:R-:W-:-:S03]  /*14c90*/  F2FP.SATFINITE.E4M3.F32.PACK_AB_MERGE_C R11, RZ, R0, RZ ;  /* 0x00000000ff0b723e */ /* 0x001fc600048070ff */
[----:B------:R-:W-:Y:S04]  /*14ca0*/  @!P4 STG.E.U8 desc[UR18][R32.64+0x59], R9 ;  /* 0x000059092000c986 */ /* 0x000fe8000c101112 */
[----:B------:R0:W-:Y:S01]  /*14cb0*/  @!P5 STG.E.U8 desc[UR18][R32.64+0x58], R5 ;  /* 0x000058052000d986 */ /* 0x0001e2000c101112 */
[----:B--2---:R-:W-:-:S03]  /*14cc0*/  FMUL R2, R225, UR20 ;  /* 0x00000014e1027c20 */ /* 0x004fc60008400000 */
[----:B------:R-:W2:Y:S01]  /*14cd0*/  LDL.LU R225, [R1+0x54] ;  /* 0x0000540001e17983 */ /* 0x000ea20000300800 */
[----:B---3--:R-:W-:-:S03]  /*14ce0*/  FMUL R3, R224, UR20 ;  /* 0x00000014e0037c20 */ /* 0x008fc60008400000 */
[----:B------:R-:W3:Y:S01]  /*14cf0*/  LDL.LU R224, [R1+0x58] ;  /* 0x0000580001e07983 */ /* 0x000ee20000300800 */
[----:B----4-:R-:W-:-:S03]  /*14d00*/  FMUL R0, R226, UR20 ;  /* 0x00000014e2007c20 */ /* 0x010fc60008400000 */
[----:B------:R-:W4:Y:S01]  /*14d10*/  LDL.LU R226, [R1+0x5c] ;  /* 0x00005c0001e27983 */ /* 0x000f220000300800 */
[----:B0-----:R-:W-:Y:S02]  /*14d20*/  F2FP.SATFINITE.E4M3.F32.PACK_AB_MERGE_C R5, RZ, R2, RZ ;  /* 0x00000002ff05723e */ /* 0x001fe400048070ff */
[----:B------:R-:W-:Y:S01]  /*14d30*/  F2FP.SATFINITE.E4M3.F32.PACK_AB_MERGE_C R9, RZ, R0, RZ ;  /* 0x00000000ff09723e */ /* 0x000fe200048070ff */
[----:B------:R-:W-:Y:S02]  /*14d40*/  FMUL R0, R220, UR20 ;  /* 0x00000014dc007c20 */ /* 0x000fe40008400000 */
[----:B------:R-:W4:Y:S01]  /*14d50*/  LDL.LU R220, [R1+0x60] ;  /* 0x0000600001dc7983 */ /* 0x000f220000300800 */
[----:B------:R-:W-:-:S03]  /*14d60*/  FMUL R2, R227, UR20 ;  /* 0x00000014e3027c20 */ /* 0x000fc60008400000 */
        /* <DEDUP_REMOVED lines=10> */
[----:B------:R-:W-:Y:S02]  /*14e10*/  ISETP.LT.OR P5, PT, R40, 0x69, !P1 ;  /* 0x000000692800780c */ /* 0x000fe40004fa1670 */
[----:B0-----:R-:W-:Y:S01]  /*14e20*/  F2FP.SATFINITE.E4M3.F32.PACK_AB_MERGE_C R7, RZ, R0, RZ ;  /* 0x00000000ff07723e */ /* 0x001fe200048070ff */
[----:B------:R-:W-:Y:S02]  /*14e30*/  FMUL R0, R223, UR20 ;  /* 0x00000014df007c20 */ /* 0x000fe40008400000 */
[----:B------:R-:W4:Y:S01]  /*14e40*/  LDL.LU R223, [R1+0x68] ;  /* 0x0000680001df7983 */ /* 0x000f220000300800 */
[----:B------:R-:W-:Y:S02]  /*14e50*/  F2FP.SATFINITE.E4M3.F32.PACK_AB_MERGE_C R11, RZ, R2, RZ ;  /* 0x00000002ff0b723e */ /* 0x000fe400048070ff */
[----:B------:R-:W-:Y:S02]  /*14e60*/  F2FP.SATFINITE.E4M3.F32.PACK_AB_MERGE_C R13, RZ, R3, RZ ;  /* 0x00000003ff0d723e */ /* 0x000fe400048070ff */
[----:B-1----:R-:W-:Y:S01]  /*14e70*/  F2FP.SATFINITE.E4M3.F32.PACK_AB_MERGE_C R5, RZ, R0, RZ ;  /* 0x00000000ff05723e */ /* 0x002fe200048070ff */
[----:B------:R-:W-:-:S02]  /*14e80*/  FMUL R2, R222, UR20 ;  /* 0x00000014de027c20 */ /* 0x000fc40008400000 */
[----:B------:R-:W4:Y:S04]  /*14e90*/  LDL.LU R222, [R1+0x6c] ;  /* 0x00006c0001de7983 */ /* 0x000f280000300800 */
[----:B------:R-:W-:Y:S04]  /*14ea0*/  @!P4 STG.E.U8 desc[UR18][R32.64+0x61], R13 ;  /* 0x0000610d2000c986 */ /* 0x000fe8000c101112 */
[----:B------:R-:W-:Y:S04]  /*14eb0*/  @!P0 STG.E.U8 desc[UR18][R30.64+0x61], R7 ;  /* 0x000061071e008986 */ /* 0x000fe8000c101112 */
[----:B------:R0:W-:Y:S04]  /*14ec0*/  @!P6 STG.E.U8 desc[UR18][R30.64+0x60], R9 ;  /* 0x000060091e00e986 */ /* 0x0001e8000c101112 */
[----:B------:R1:W-:Y:S01]  /*14ed0*/  @!P5 STG.E.U8 desc[UR18][R32.64+0x68], R11 ;  /* 0x0000680b2000d986 */ /* 0x0003e2000c101112 */
[----:B0-----:R-:W-:Y:S01]  /*14ee0*/  F2FP.SATFINITE.E4M3.F32.PACK_AB_MERGE_C R9, RZ, R2, RZ ;  /* 0x00000002ff09723e */ /* 0x001fe200048070ff */
[----:B--2---:R-:W-:-:S02]  /*14ef0*/  FMUL R3, R225, UR20 ;  /* 0x00000014e1037c20 */ /* 0x004fc40008400000 */
[----:B------:R-:W2:Y:S01]  /*14f00*/  LDL.LU R225, [R1+0x70] ;  /* 0x0000700001e17983 */ /* 0x000ea20000300800 */
[----:B---3--:R-:W-:-:S03]  /*14f10*/  FMUL R0, R224, UR20 ;  /* 0x00000014e0007c20 */ /* 0x008fc60008400000 */
[----:B------:R-:W3:Y:S02]  /*14f20*/  LDL.LU R224, [R1+0x74] ;  /* 0x0000740001e07983 */ /* 0x000ee40000300800 */
[----:B------:R-:W-:Y:S01]  /*14f30*/  F2FP.SATFINITE.E4M3.F32.PACK_AB_MERGE_C R7, RZ, R0, RZ ;  /* 0x00000000ff07723e */ /* 0x000fe200048070ff */
[----:B----4-:R-:W-:Y:S02]  /*14f40*/  FMUL R0, R226, UR20 ;  /* 0x00000014e2007c20 */ /* 0x010fe40008400000 */
[----:B------:R-:W4:Y:S03]  /*14f50*/  LDL.LU R226, [R1+0x78] ;  /* 0x0000780001e27983 */ /* 0x000f260000300800 */
[----:B-1----:R-:W-:Y:S01]  /*14f60*/  F2FP.SATFINITE.E4M3.F32.PACK_AB_MERGE_C R11, RZ, R0, RZ ;  /* 0x00000000ff0b723e */ /* 0x002fe200048070ff */
[----:B------:R-:W-:Y:S02]  /*14f70*/  FMUL R2, R220, UR20 ;  /* 0x00000014dc027c20 */ /* 0x000fe40008400000 */
[----:B------:R-:W4:Y:S01]  /*14f80*/  LDL.LU R220, [R1+0x7c] ;  /* 0x00007c0001dc7983 */ /* 0x000f220000300800 */
[----:B------:R-:W-:-:S03]  /*14f90*/  FMUL R0, R227, UR20 ;  /* 0x00000014e3007c20 */ /* 0x000fc60008400000 */
[----:B------:R-:W4:Y:S01]  /*14fa0*/  LDL.LU R227, [R1+0x80] ;  /* 0x0000800001e37983 */ /* 0x000f220000300800 */
[C---:B------:R-:W-:Y:S02]  /*14fb0*/  ISETP.LT.OR P4, PT, R40.reuse, 0x6a, !P1 ;  /* 0x0000006a2800780c */ /* 0x040fe40004f81670 */
[C---:B------:R-:W-:Y:S02]  /*14fc0*/  ISETP.LT.OR P6, PT, R40.reuse, 0x69, !P2 ;  /* 0x000000692800780c */ /* 0x040fe400057c1670 */
[C---:B------:R-:W-:Y:S02]  /*14fd0*/  ISETP.LT.OR P0, PT, R40.reuse, 0x6a, !P2 ;  /* 0x0000006a2800780c */ /* 0x040fe40005701670 */
[----:B------:R-:W-:Y:S02]  /*14fe0*/  ISETP.LT.OR P5, PT, R40, 0x71, !P1 ;  /* 0x000000712800780c */ /* 0x000fe40004fa1670 */
[----:B------:R-:W-:-:S05]  /*14ff0*/  F2FP.SATFINITE.E4M3.F32.PACK_AB_MERGE_C R13, RZ, R3, RZ ;  /* 0x00000003ff0d723e */ /* 0x000fca00048070ff */
[----:B------:R0:W-:Y:S01]  /*15000*/  @!P4 STG.E.U8 desc[UR18][R32.64+0x69], R5 ;  /* 0x000069052000c986 */ /* 0x0001e2000c101112 */
[----:B------:R-:W-:-:S03]  /*15010*/  ISETP.LT.OR P4, PT, R40, 0x72, !P1 ;  /* 0x000000722800780c */ /* 0x000fc60004f81670 */
[----:B------:R1:W-:Y:S01]  /*15020*/  @!P6 STG.E.U8 desc[UR18][R30.64+0x68], R9 ;  /* 0x000068091e00e986 */ /* 0x0003e2000c101112 */
[----:B------:R-:W-:-:S03]  /*15030*/  ISETP.LT.OR P6, PT, R40, 0x71, !P2 ;  /* 0x000000712800780c */ /* 0x000fc600057c1670 */
[----:B------:R-:W-:Y:S01]  /*15040*/  @!P0 STG.E.U8 desc[UR18][R30.64+0x69], R13 ;  /* 0x0000690d1e008986 */ /* 0x000fe2000c101112 */
[----:B0-----:R-:W-:Y:S02]  /*15050*/  F2FP.SATFINITE.E4M3.F32.PACK_AB_MERGE_C R5, RZ, R2, RZ ;  /* 0x00000002ff05723e */ /* 0x001fe400048070ff */
[----:B------:R-:W-:Y:S01]  /*15060*/  ISETP.LT.OR P0, PT, R40, 0x72, !P2 ;  /* 0x000000722800780c */ /* 0x000fe20005701670 */
[----:B------:R-:W-:Y:S02]  /*15070*/  FMUL R2, R223, UR20 ;  /* 0x00000014df027c20 */ /* 0x000fe40008400000 */
[----:B------:R-:W4:Y:S01]  /*15080*/  LDL.LU R223, [R1+0x84] ;  /* 0x0000840001df7983 */ /* 0x000f220000300800 */
[----:B-1----:R-:W-:Y:S01]  /*15090*/  F2FP.SATFINITE.E4M3.F32.PACK_AB_MERGE_C R9, RZ, R0, RZ ;  /* 0x00000000ff09723e */ /* 0x002fe200048070ff */
[----:B------:R-:W-:Y:S02]  /*150a0*/  FMUL R3, R222, UR20 ;  /* 0x00000014de037c20 */ /* 0x000fe40008400000 */
[----:B------:R-:W4:Y:S04]  /*150b0*/  LDL.LU R222, [R1+0x88] ;  /* 0x0000880001de7983 */ /* 0x000f280000300800 */
[----:B------:R-:W-:Y:S04]  /*150c0*/  @!P4 STG.E.U8 desc[UR18][R32.64+0x71], R11 ;  /* 0x0000710b2000c986 */ /* 0x000fe8000c101112 */
[----:B------:R0:W-:Y:S04]  /*150d0*/  @!P5 STG.E.U8 desc[UR18][R32.64+0x70], R7 ;  /* 0x000070072000d986 */ /* 0x0001e8000c101112 */
[----:B------:R1:W-:Y:S01]  /*150e0*/  @!P6 STG.E.U8 desc[UR18][R30.64+0x70], R5 ;  /* 0x000070051e00e986 */ /* 0x0003e2000c101112 */
[----:B0-----:R-:W-:-:S03]  /*150f0*/  F2FP.SATFINITE.E4M3.F32.PACK_AB_MERGE_C R7, RZ, R2, RZ ;  /* 0x00000002ff07723e */ /* 0x001fc600048070ff */
[----:B------:R0:W-:Y:S01]  /*15100*/  @!P0 STG.E.U8 desc[UR18][R30.64+0x71], R9 ;  /* 0x000071091e008986 */ /* 0x0001e2000c101112 */
[----:B--2---:R-:W-:-:S03]  /*15110*/  FMUL R0, R225, UR20 ;  /* 0x00000014e1007c20 */ /* 0x004fc60008400000 */
[----:B------:R-:W2:Y:S02]  /*15120*/  LDL.LU R225, [R1+0x8c] ;  /* 0x00008c0001e17983 */ /* 0x000ea40000300800 */
[----:B------:R-:W-:Y:S01]  /*15130*/  F2FP.SATFINITE.E4M3.F32.PACK_AB_MERGE_C R11, RZ, R0, RZ ;  /* 0x00000000ff0b723e */ /* 0x000fe200048070ff */
[----:B---3--:R-:W-:Y:S02]  /*15140*/  FMUL R0, R224, UR20 ;  /* 0x00000014e0007c20 */ /* 0x008fe40008400000 */
[----:B------:R-:W3:Y:S01]  /*15150*/  LDL.LU R224, [R1+0x90] ;  /* 0x0000900001e07983 */ /* 0x000ee20000300800 */
[----:B----4-:R-:W-:Y:S02]  /*15160*/  FMUL R2, R226, UR20 ;  /* 0x00000014e2027c20 */ /* 0x010fe40008400000 */
[----:B-1----:R-:W-:Y:S01]  /*15170*/  F2FP.SATFINITE.E4M3.F32.PACK_AB_MERGE_C R5, RZ, R0, RZ ;  /* 0x00000000ff05723e */ /* 0x002fe200048070ff */
[----:B------:R-:W4:Y:S02]  /*15180*/  LDL.LU R226, [R1+0x94] ;  /* 0x0000940001e27983 */ /* 0x000f240000300800 */
[----:B0-----:R-:W-:Y:S01]  /*15190*/  F2FP.SATFINITE.E4M3.F32.PACK_AB_MERGE_C R9, RZ, R2, RZ ;  /* 0x00000002ff09723e */ /* 0x001fe200048070ff */
[----:B------:R-:W-:-:S02]  /*151a0*/  FMUL R0, R220, UR20 ;  /* 0x00000014dc007c20 */ /* 0x000fc40008400000 */
        /* <DEDUP_REMOVED lines=10> */
[----:B------:R-:W-:Y:S01]  /*15250*/  @!P4 STG.E.U8 desc[UR18][R32.64+0x79], R13 ;  /* 0x0000790d2000c986 */ /* 0x000fe2000c101112 */
[----:B------:R-:W-:Y:S02]  /*15260*/  ISETP.LT.OR P4, PT, R40, 0x82, !P1 ;  /* 0x000000822800780c */ /* 0x000fe40004f81670 */
[----:B0-----:R-:W-:Y:S01]  /*15270*/  F2FP.SATFINITE.E4M3.F32.PACK_AB_MERGE_C R7, RZ, R0, RZ ;  /* 0x00000000ff07723e */ /* 0x001fe200048070ff */
[----:B------:R-:W-:Y:S02]  /*15280*/  FMUL R3, R223, UR20 ;  /* 0x00000014df037c20 */ /* 0x000fe40008400000 */
[----:B------:R-:W4:Y:S01]  /*15290*/  LDL.LU R223, [R1+0xa0] ;  /* 0x0000a00001df7983 */ /* 0x000f220000300800 */
[----:B------:R-:W-:-:S03]  /*152a0*/  FMUL R0, R222, UR20 ;  /* 0x00000014de007c20 */ /* 0x000fc60008400000 */
[----:B------:R-:W4:Y:S04]  /*152b0*/  LDL.LU R222, [R1+0xa4] ;  /* 0x0000a40001de7983 */ /* 0x000f280000300800 */
[----:B------:R0:W-:Y:S04]  /*152c0*/  @!P0 STG.E.U8 desc[UR18][R30.64+0x79], R5 ;  /* 0x000079051e008986 */ /* 0x0001e8000c101112 */
[----:B------:R1:W-:Y:S01]  /*152d0*/  @!P6 STG.E.U8 desc[UR18][R30.64+0x78], R11 ;  /* 0x0000780b1e00e986 */ /* 0x0003e2000c101112 */
[----:B0-----:R-:W-:Y:S02]  /*152e0*/  F2FP.SATFINITE.E4M3.F32.PACK_AB_MERGE_C R5, RZ, R0, RZ ;  /* 0x00000000ff05723e */ /* 0x001fe400048070ff */
[----:B-1----:R-:W-:Y:S01]  /*152f0*/  F2FP.SATFINITE.E4M3.F32.PACK_AB_MERGE_C R11, RZ, R2, RZ ;  /* 0x00000002ff0b723e */ /* 0x002fe200048070ff */
[----:B------:R0:W-:Y:S01]  /*15300*/  @!P5 STG.E.U8 desc[UR18][R32.64+0x80], R9 ;  /* 0x000080092000d986 */ /* 0x0001e2000c101112 */
[----:B------:R-:W-:-:S03]  /*15310*/  F2FP.SATFINITE.E4M3.F32.PACK_AB_MERGE_C R13, RZ, R3, RZ ;  /* 0x00000003ff0d723e */ /* 0x000fc600048070ff */
[----:B------:R1:W-:Y:S01]  /*15320*/  @!P4 STG.E.U8 desc[UR18][R32.64+0x81], R7 ;  /* 0x000081072000c986 */ /* 0x0003e2000c101112 */
[----:B--2---:R-:W-:-:S03]  /*15330*/  FMUL R0, R225, UR20 ;  /* 0x00000014e1007c20 */ /* 0x004fc60008400000 */
[----:B------:R-:W2:Y:S01]  /*15340*/  LDL.LU R225, [R1+0xa8] ;  /* 0x0000a80001e17983 */ /* 0x000ea20000300800 */
[----:B---3--:R-:W-:-:S03]  /*15350*/  FMUL R2, R224, UR20 ;  /* 0x00000014e0027c20 */ /* 0x008fc60008400000 */
[----:B------:R-:W3:Y:S01]  /*15360*/  LDL.LU R224, [R1+0xac] ;  /* 0x0000ac0001e07983 */ /* 0x000ee20000300800 */
[----:B0-----:R-:W-:Y:S01]  /*15370*/  F2FP.SATFINITE.E4M3.F32.PACK_AB_MERGE_C R9, RZ, R0, RZ ;  /* 0x00000000ff09723e */ /* 0x001fe200048070ff */
[----:B----4-:R-:W-:Y:S01]  /*15380*/  FMUL R0, R226, UR20 ;  /* 0x00000014e2007c20 */ /* 0x010fe20008400000 */
[----:B-1----:R-:W-:Y:S01]  /*15390*/  F2FP.SATFINITE.E4M3.F32.PACK_AB_MERGE_C R7, RZ, R2, RZ ;  /* 0x00000002ff07723e */ /* 0x002fe200048070ff */
[----:B------:R-:W4:Y:S01]  /*153a0*/  LDL.LU R226, [R1+0xb0] ;  /* 0x0000b00001e27983 */ /* 0x000f220000300800 */
[----:B------:R-:W-:-:S03]  /*153b0*/  FMUL R2, R220, UR20 ;  /* 0x00000014dc027c20 */ /* 0x000fc60008400000 */
[----:B------:R-:W4:Y:S01]  /*153c0*/  LDL.LU R220, [R1+0xb4] ;  /* 0x0000b40001dc7983 */ /* 0x000f220000300800 */
[----:B------:R-:W-:-:S03]  /*153d0*/  FMUL R3, R227, UR20 ;  /* 0x00000014e3037c20 */ /* 0x000fc60008400000 */
[----:B------:R-:W4:Y:S01]  /*153e0*/  LDL.LU R227, [R1+0xb8] ;  /* 0x0000b80001e37983 */ /* 0x000f220000300800 */
[C---:B------:R-:W-:Y:S02]  /*153f0*/  ISETP.LT.OR P6, PT, R40.reuse, 0x81, !P2 ;  /* 0x000000812800780c */ /* 0x040fe400057c1670 */
[C---:B------:R-:W-:Y:S02]  /*15400*/  ISETP.LT.OR P0, PT, R40.reuse, 0x82, !P2 ;  /* 0x000000822800780c */ /* 0x040fe40005701670 */
[C---:B------:R-:W-:Y:S02]  /*15410*/  ISETP.LT.OR P5, PT, R40.reuse, 0x89, !P1 ;  /* 0x000000892800780c */ /* 0x040fe40004fa1670 */
[----:B------:R-:W-:-:S07]  /*15420*/  ISETP.LT.OR P4, PT, R40, 0x8a, !P1 ;  /* 0x0000008a2800780c */ /* 0x000fce0004f81670 */
[----:B------:R0:W-:Y:S01]  /*15430*/  @!P6 STG.E.U8 desc[UR18][R30.64+0x80], R11 ;  /* 0x0000800b1e00e986 */ /* 0x0001e2000c101112 */
[----:B------:R-:W-:-:S03]  /*15440*/  ISETP.LT.OR P6, PT, R40, 0x89, !P2 ;  /* 0x000000892800780c */ /* 0x000fc600057c1670 */
[----:B------:R-:W-:Y:S01]  /*15450*/  @!P0 STG.E.U8 desc[UR18][R30.64+0x81], R13 ;  /* 0x0000810d1e008986 */ /* 0x000fe2000c101112 */
[----:B------:R-:W-:-:S03]  /*15460*/  ISETP.LT.OR P0, PT, R40, 0x8a, !P2 ;  /* 0x0000008a2800780c */ /* 0x000fc60005701670 */
[----:B------:R-:W-:Y:S01]  /*15470*/  @!P5 STG.E.U8 desc[UR18][R32.64+0x88], R5 ;  /* 0x000088052000d986 */ /* 0x000fe2000c101112 */
[----:B0-----:R-:W-:-:S03]  /*15480*/  F2FP.SATFINITE.E4M3.F32.PACK_AB_MERGE_C R11, RZ, R0, RZ ;  /* 0x00000000ff0b723e */ /* 0x001fc600048070ff */
[----:B------:R0:W-:Y:S01]  /*15490*/  @!P4 STG.E.U8 desc[UR18][R32.64+0x89], R9 ;  /* 0x000089092000c986 */ /* 0x0001e2000c101112 */
[----:B------:R-:W-:Y:S01]  /*154a0*/  ISETP.LT.OR P5, PT, R40, 0x91, !P1 ;  /* 0x000000912800780c */ /* 0x000fe20004fa1670 */
[----:B------:R-:W-:Y:S02]  /*154b0*/  FMUL R0, R223, UR20 ;  /* 0x00000014df007c20 */ /* 0x000fe40008400000 */
[----:B------:R-:W4:Y:S03]  /*154c0*/  LDL.LU R223, [R1+0xbc] ;  /* 0x0000bc0001df7983 */ /* 0x000f260000300800 */
[----:B0-----:R-:W-:Y:S01]  /*154d0*/  F2FP.SATFINITE.E4M3.F32.PACK_AB_MERGE_C R9, RZ, R0, RZ ;  /* 0x00000000ff09723e */ /* 0x001fe200048070ff */
[----:B------:R-:W-:Y:S02]  /*154e0*/  FMUL R0, R222, UR20 ;  /* 0x00000014de007c20 */ /* 0x000fe40008400000 */
[----:B------:R-:W4:Y:S01]  /*154f0*/  LDL.LU R222, [R1+0xc0] ;  /* 0x0000c00001de7983 */ /* 0x000f220000300800 */
[----:B------:R-:W-:-:S03]  /*15500*/  F2FP.SATFINITE.E4M3.F32.PACK_AB_MERGE_C R5, RZ, R2, RZ ;  /* 0x00000002ff05723e */ /* 0x000fc600048070ff */
[----:B------:R0:W-:Y:S04]  /*15510*/  @!P6 STG.E.U8 desc[UR18][R30.64+0x88], R7 ;  /* 0x000088071e00e986 */ /* 0x0001e8000c101112 */
[----:B------:R1:W-:Y:S01]  /*15520*/  @!P0 STG.E.U8 desc[UR18][R30.64+0x89], R11 ;  /* 0x0000890b1e008986 */ /* 0x0003e2000c101112 */
[----:B0-----:R-:W-:-:S03]  /*15530*/  F2FP.SATFINITE.E4M3.F32.PACK_AB_MERGE_C R7, RZ, R0, RZ ;  /* 0x00000000ff07723e */ /* 0x001fc600048070ff */
[----:B------:R0:W-:Y:S01]  /*15540*/  @!P5 STG.E.U8 desc[UR18][R32.64+0x90], R5 ;  /* 0x000090052000d986 */ /* 0x0001e2000c101112 */
[----:B--2---:R-:W-:-:S03]  /*15550*/  FMUL R2, R225, UR20 ;  /* 0x00000014e1027c20 */ /* 0x004fc60008400000 */
[----:B------:R-:W2:Y:S01]  /*15560*/  LDL.LU R225, [R1+0xc4] ;  /* 0x0000c40001e17983 */ /* 0x000ea20000300800 */
[----:B---3--:R-:W-:-:S03]  /*15570*/  FMUL R0, R224, UR20 ;  /* 0x00000014e0007c20 */ /* 0x008fc60008400000 */
[----:B------:R-:W3:Y:S01]  /*15580*/  LDL.LU R224, [R1+0xc8] ;  /* 0x0000c80001e07983 */ /* 0x000ee20000300800 */
[----:B-1----:R-:W-:Y:S01]  /*15590*/  F2FP.SATFINITE.E4M3.F32.PACK_AB_MERGE_C R11, RZ, R2, RZ ;  /* 0x00000002ff0b723e */ /* 0x002fe200048070ff */
[----:B----4-:R-:W-:Y:S01]  /*155a0*/  FMUL R2, R226, UR20 ;  /* 0x00000014e2027c20 */ /* 0x010fe20008400000 */
[----:B0-----:R-:W-:Y:S01]  /*155b0*/  F2FP.SATFINITE.E4M3.F32.PACK_AB_MERGE_C R5, RZ, R0, RZ ;  /* 0x00000000ff05723e */ /* 0x001fe200048070ff */
[----:B------:R-:W4:Y:S01]  /*155c0*/  LDL.LU R226, [R1+0xcc] ;  /* 0x0000cc0001e27983 */ /* 0x000f220000300800 */
[----:B------:R-:W-:-:S03]  /*155d0*/  FMUL R0, R227, UR20 ;  /* 0x00000014e3007c20 */ /* 0x000fc60008400000 */
[----:B------:R-:W4:Y:S01]  /*155e0*/  LDL.LU R227, [R1+0xd0] ;  /* 0x0000d00001e37983 */ /* 0x000f220000300800 */
[C---:B------:R-:W-:Y:S02]  /*155f0*/  ISETP.LT.OR P4, PT, R40.reuse, 0x92, !P1 ;  /* 0x000000922800780c */ /* 0x040fe40004f81670 */
[C---:B------:R-:W-:Y:S01]  /*15600*/  ISETP.LT.OR P6, PT, R40.reuse, 0x91, !P2 ;  /* 0x000000912800780c */ /* 0x040fe200057c1670 */
[----:B------:R-:W4:Y:S01]  /*15610*/  LDL.LU R221, [R1+0xd4] ;  /* 0x0000d40001dd7983 */ /* 0x000f220000300800 */
[C---:B------:R-:W-:Y:S02]  /*15620*/  ISETP.LT.OR P0, PT, R40.reuse, 0x92, !P2 ;  /* 0x000000922800780c */ /* 0x040fe40005701670 */
[----:B------:R-:W-:Y:S02]  /*15630*/  F2FP.SATFINITE.E4M3.F32.PACK_AB_MERGE_C R13, RZ, R3, RZ ;  /* 0x00000003ff0d723e */ /* 0x000fe400048070ff */
[----:B------:R-:W-:Y:S01]  /*15640*/  ISETP.LT.OR P5, PT, R40, 0x99, !P1 ;  /* 0x000000992800780c */ /* 0x000fe20004fa1670 */
[----:B------:R-:W-:-:S02]  /*15650*/  FMUL R3, R220, UR20 ;  /* 0x00000014dc037c20 */ /* 0x000fc40008400000 */
[----:B------:R-:W4:Y:S04]  /*15660*/  LDL.LU R220, [R1+0xd8] ;  /* 0x0000d80001dc7983 */ /* 0x000f280000300800 */
[----:B------:R-:W-:Y:S01]  /*15670*/  @!P4 STG.E.U8 desc[UR18][R32.64+0x91], R13 ;  /* 0x0000910d2000c986 */ /* 0x000fe2000c101112 */
[----:B------:R-:W-:-:S03]  /*15680*/  ISETP.LT.OR P4, PT, R40, 0x9a, !P1 ;  /* 0x0000009a2800780c */ /* 0x000fc60004f81670 */
[----:B------:R0:W-:Y:S01]  /*15690*/  @!P6 STG.E.U8 desc[UR18][R30.64+0x90], R9 ;  /* 0x000090091e00e986 */ /* 0x0001e2000c101112 */
[----:B------:R-:W-:-:S03]  /*156a0*/  ISETP.LT.OR P6, PT, R40, 0x99, !P2 ;  /* 0x000000992800780c */ /* 0x000fc600057c1670 */
[----:B------:R1:W-:Y:S01]  /*156b0*/  @!P0 STG.E.U8 desc[UR18][R30.64+0x91], R7 ;  /* 0x000091071e008986 */ /* 0x0003e2000c101112 */
[----:B0-----:R-:W-:Y:S02]  /*156c0*/  F2FP.SATFINITE.E4M3.F32.PACK_AB_MERGE_C R9, RZ, R2, RZ ;  /* 0x00000002ff09723e */ /* 0x001fe400048070ff */
[----:B-1----:R-:W-:Y:S01]  /*156d0*/  F2FP.SATFINITE.E4M3.F32.PACK_AB_MERGE_C R7, RZ, R0, RZ ;  /* 0x00000000ff07723e */ /* 0x002fe200048070ff */
[----:B------:R-:W-:Y:S02]  /*156e0*/  FMUL R0, R223, UR20 ;  /* 0x00000014df007c20 */ /* 0x000fe40008400000 */
[----:B------:R-:W4:Y:S01]  /*156f0*/  LDL.LU R223, [R1+0xdc] ;  /* 0x0000dc0001df7983 */ /* 0x000f220000300800 */
[----:B------:R-:W-:-:S03]  /*15700*/  FMUL R2, R222, UR20 ;  /* 0x00000014de027c20 */ /* 0x000fc60008400000 */
[----:B------:R-:W4:Y:S04]  /*15710*/  LDL.LU R222, [R1+0xe0] ;  /* 0x0000e00001de7983 */ /* 0x000f280000300800 */
[----:B------:R0:W-:Y:S04]  /*15720*/  @!P5 STG.E.U8 desc[UR18][R32.64+0x98], R11 ;  /* 0x0000980b2000d986 */ /* 0x0001e8000c101112 */
[----:B------:R1:W-:Y:S01]  /*15730*/  @!P4 STG.E.U8 desc[UR18][R32.64+0x99], R5 ;  /* 0x000099052000c986 */ /* 0x0003e2000c101112 */
[----:B------:R-:W-:Y:S02]  /*15740*/  F2FP.SATFINITE.E4M3.F32.PACK_AB_MERGE_C R13, RZ, R3, RZ ;  /* 0x00000003ff0d723e */ /* 0x000fe400048070ff */
[----:B0-----:R-:W-:-:S02]  /*15750*/  F2FP.SATFINITE.E4M3.F32.PACK_AB_MERGE_C R11, RZ, R0, RZ ;  /* 0x00000000ff0b723e */ /* 0x001fc400048070ff */
[----:B-1----:R-:W-:Y:S01]  /*15760*/  F2FP.SATFINITE.E4M3.F32.PACK_AB_MERGE_C R5, RZ, R2, RZ ;  /* 0x00000002ff05723e */ /* 0x002fe200048070ff */
        /* <DEDUP_REMOVED lines=18> */
[----:B------:R-:W-:Y:S04]  /*15890*/  @!P4 STG.E.U8 desc[UR18][R32.64+0xa1], R11 ;  /* 0x0000a10b2000c986 */ /* 0x000fe8000c101112 */
[----:B------:R1:W-:Y:S01]  /*158a0*/  @!P6 STG.E.U8 desc[UR18][R30.64+0xa0], R5 ;  /* 0x0000a0051e00e986 */ /* 0x0003e2000c101112 */
[----:B0-----:R-:W-:Y:S01]  /*158b0*/  F2FP.SATFINITE.E4M3.F32.PACK_AB_MERGE_C R7, RZ, R2, RZ ;  /* 0x00000002ff07723e */ /* 0x001fe200048070ff */
[----:B------:R-:W-:Y:S01]  /*158c0*/  FMUL R2, R220, UR20 ;  /* 0x00000014dc027c20 */ /* 0x000fe20008400000 */
[----:B------:R-:W-:Y:S01]  /*158d0*/  ISETP.LT.OR P4, PT, R40, 0xaa, !P1 ;  /* 0x000000aa2800780c */ /* 0x000fe20004f81670 */
[----:B------:R0:W-:Y:S01]  /*158e0*/  @!P0 STG.E.U8 desc[UR18][R30.64+0xa1], R9 ;  /* 0x0000a1091e008986 */ /* 0x0001e2000c101112 */
[----:B-1----:R-:W-:Y:S01]  /*158f0*/  F2FP.SATFINITE.E4M3.F32.PACK_AB_MERGE_C R5, RZ, R0, RZ ;  /* 0x00000000ff05723e */ /* 0x002fe200048070ff */
[----:B------:R-:W-:-:S02]  /*15900*/  FMUL R0, R221, UR20 ;  /* 0x00000014dd007c20 */ /* 0x000fc40008400000 */
[----:B------:R-:W4:Y:S01]  /*15910*/  LDL.LU R221, [R1+0xf4] ;  /* 0x0000f40001dd7983 */ /* 0x000f220000300800 */
[----:B------:R-:W-:-:S03]  /*15920*/  ISETP.LT.OR P6, PT, R40, 0xa9, !P2 ;  /* 0x000000a92800780c */ /* 0x000fc600057c1670 */
[----:B------:R-:W4:Y:S01]  /*15930*/  LDL.LU R220, [R1+0xf8] ;  /* 0x0000f80001dc7983 */ /* 0x000f220000300800 */
[C---:B------:R-:W-:Y:S02]  /*15940*/  ISETP.LT.OR P0, PT, R40.reuse, 0xaa, !P2 ;  /* 0x000000aa2800780c */ /* 0x040fe40005701670 */
[----:B0-----:R-:W-:Y:S01]  /*15950*/  F2FP.SATFINITE.E4M3.F32.PACK_AB_MERGE_C R9, RZ, R0, RZ ;  /* 0x00000000ff09723e */ /* 0x001fe200048070ff */
[----:B------:R0:W-:Y:S01]  /*15960*/  @!P5 STG.E.U8 desc[UR18][R32.64+0xa8], R7 ;  /* 0x0000a8072000d986 */ /* 0x0001e2000c101112 */
[----:B------:R-:W-:Y:S01]  /*15970*/  ISETP.LT.OR P5, PT, R40, 0xb1, !P1 ;  /* 0x000000b12800780c */ /* 0x000fe20004fa1670 */
[----:B------:R-:W-:Y:S01]  /*15980*/  FMUL R0, R223, UR20 ;  /* 0x00000014df007c20 */ /* 0x000fe20008400000 */
[----:B------:R-:W-:Y:S01]  /*15990*/  F2FP.SATFINITE.E4M3.F32.PACK_AB_MERGE_C R11, RZ, R2, RZ ;  /* 0x00000002ff0b723e */ /* 0x000fe200048070ff */
[----:B------:R-:W-:Y:S01]  /*159a0*/  FMUL R2, R222, UR20 ;  /* 0x00000014de027c20 */ /* 0x000fe20008400000 */
[----:B------:R-:W4:Y:S01]  /*159b0*/  LDL.LU R223, [R1+0xfc] ;  /* 0x0000fc0001df7983 */ /* 0x000f220000300800 */
[----:B------:R-:W-:-:S03]  /*159c0*/  F2FP.SATFINITE.E4M3.F32.PACK_AB_MERGE_C R13, RZ, R3, RZ ;  /* 0x00000003ff0d723e */ /* 0x000fc600048070ff */
[----:B------:R-:W4:Y:S01]  /*159d0*/  LDL.LU R222, [R1+0x100] ;  /* 0x0001000001de7983 */ /* 0x000f220000300800 */
[----:B0-----:R-:W-:-:S03]  /*159e0*/  F2FP.SATFINITE.E4M3.F32.PACK_AB_MERGE_C R7, RZ, R0, RZ ;  /* 0x00000000ff07723e */ /* 0x001fc600048070ff */
[----:B------:R-:W-:Y:S04]  /*159f0*/  @!P4 STG.E.U8 desc[UR18][R32.64+0xa9], R13 ;  /* 0x0000a90d2000c986 */ /* 0x000fe8000c101112 */
[----:B------:R0:W-:Y:S04]  /*15a00*/  @!P6 STG.E.U8 desc[UR18][R30.64+0xa8], R5 ;  /* 0x0000a8051e00e986 */ /* 0x0001e8000c101112 */
[----:B------:R-:W-:Y:S04]  /*15a10*/  @!P0 STG.E.U8 desc[UR18][R30.64+0xa9], R9 ;  /* 0x0000a9091e008986 */ /* 0x000fe8000c101112 */
[----:B------:R1:W-:Y:S01]  /*15a20*/  @!P5 STG.E.U8 desc[UR18][R32.64+0xb0], R11 ;  /* 0x0000b00b2000d986 */ /* 0x0003e2000c101112 */
[----:B0-----:R-:W-:Y:S01]  /*15a30*/  F2FP.SATFINITE.E4M3.F32.PACK_AB_MERGE_C R5, RZ, R2, RZ ;  /* 0x00000002ff05723e */ /* 0x001fe200048070ff */
[----:B--2---:R-:W-:-:S02]  /*15a40*/  FMUL R3, R225, UR20 ;  /* 0x00000014e1037c20 */ /* 0x004fc40008400000 */
[----:B------:R-:W2:Y:S01]  /*15a50*/  LDL.LU R225, [R1+0x104] ;  /* 0x0001040001e17983 */ /* 0x000ea20000300800 */
[----:B---3--:R-:W-:-:S03]  /*15a60*/  FMUL R0, R224, UR20 ;  /* 0x00000014e0007c20 */ /* 0x008fc60008400000 */
[----:B------:R-:W3:Y:S01]  /*15a70*/  LDL.LU R224, [R1+0x108] ;  /* 0x0001080001e07983 */ /* 0x000ee20000300800 */
[----:B----4-:R-:W-:Y:S01]  /*15a80*/  FMUL R2, R226, UR20 ;  /* 0x00000014e2027c20 */ /* 0x010fe20008400000 */
[----:B-1----:R-:W-:Y:S02]  /*15a90*/  F2FP.SATFINITE.E4M3.F32.PACK_AB_MERGE_C R11, RZ, R0, RZ ;  /* 0x00000000ff0b723e */ /* 0x002fe400048070ff */
[----:B------:R-:W4:Y:S01]  /*15aa0*/  LDL.LU R226, [R1+0x10c] ;  /* 0x00010c0001e27983 */ /* 0x000f220000300800 */
[----:B------:R-:W-:-:S03]  /*15ab0*/  FMUL R0, R227, UR20 ;  /* 0x00000014e3007c20 */ /* 0x000fc60008400000 */
[----:B------:R-:W4:Y:S01]  /*15ac0*/  LDL.LU R227, [R1+0x110] ;  /* 0x0001100001e37983 */ /* 0x000f220000300800 */
[C---:B------:R-:W-:Y:S02]  /*15ad0*/  ISETP.LT.OR P4, PT, R40.reuse, 0xb2, !P1 ;  /* 0x000000b22800780c */ /* 0x040fe40004f81670 */
[C---:B------:R-:W-:Y:S02]  /*15ae0*/  ISETP.LT.OR P6, PT, R40.reuse, 0xb1, !P2 ;  /* 0x000000b12800780c */ /* 0x040fe400057c1670 */
[C---:B------:R-:W-:Y:S02]  /*15af0*/  ISETP.LT.OR P0, PT, R40.reuse, 0xb2, !P2 ;  /* 0x000000b22800780c */ /* 0x040fe40005701670 */
[C---:B------:R-:W-:Y:S02]  /*15b00*/  ISETP.LT.OR P5, PT, R40.reuse, 0xb9, !P1 ;  /* 0x000000b92800780c */ /* 0x040fe40004fa1670 */
[----:B------:R-:W-:Y:S02]  /*15b10*/  ISETP.LT.OR P1, PT, R40, 0xba, !P1 ;  /* 0x000000ba2800780c */ /* 0x000fe40004f21670 */
[----:B------:R-:W-:-:S03]  /*15b20*/  F2FP.SATFINITE.E4M3.F32.PACK_AB_MERGE_C R13, RZ, R2, RZ ;  /* 0x00000002ff0d723e */ /* 0x000fc600048070ff */
[----:B------:R0:W-:Y:S01]  /*15b30*/  @!P4 STG.E.U8 desc[UR18][R32.64+0xb1], R7 ;  /* 0x0000b1072000c986 */ /* 0x0001e2000c101112 */
[----:B------:R-:W-:Y:S02]  /*15b40*/  F2FP.SATFINITE.E4M3.F32.PACK_AB_MERGE_C R9, RZ, R3, RZ ;  /* 0x00000003ff09723e */ /* 0x000fe400048070ff */
[----:B------:R-:W-:Y:S01]  /*15b50*/  ISETP.LT.OR P4, PT, R40, 0xb9, !P2 ;  /* 0x000000b92800780c */ /* 0x000fe20005781670 */
[----:B------:R1:W-:Y:S01]  /*15b60*/  @!P6 STG.E.U8 desc[UR18][R30.64+0xb0], R5 ;  /* 0x0000b0051e00e986 */ /* 0x0003e2000c101112 */
[----:B0-----:R-:W-:-:S03]  /*15b70*/  F2FP.SATFINITE.E4M3.F32.PACK_AB_MERGE_C R7, RZ, R0, RZ ;  /* 0x00000000ff07723e */ /* 0x001fc600048070ff */
[----:B------:R0:W-:Y:S01]  /*15b80*/  @!P0 STG.E.U8 desc[UR18][R30.64+0xb1], R9 ;  /* 0x0000b1091e008986 */ /* 0x0001e2000c101112 */
[----:B------:R-:W-:-:S03]  /*15b90*/  FMUL R0, R221, UR20 ;  /* 0x00000014dd007c20 */ /* 0x000fc60008400000 */
[----:B------:R-:W4:Y:S01]  /*15ba0*/  LDL.LU R221, [R1+0x114] ;  /* 0x0001140001dd7983 */ /* 0x000f220000300800 */
[----:B------:R-:W-:-:S03]  /*15bb0*/  FMUL R2, R220, UR20 ;  /* 0x00000014dc027c20 */ /* 0x000fc60008400000 */
[----:B------:R-:W4:Y:S01]  /*15bc0*/  LDL.LU R220, [R1+0x118] ;  /* 0x0001180001dc7983 */ /* 0x000f220000300800 */
[----:B-1----:R-:W-:Y:S01]  /*15bd0*/  F2FP.SATFINITE.E4M3.F32.PACK_AB_MERGE_C R5, RZ, R0, RZ ;  /* 0x00000000ff05723e */ /* 0x002fe200048070ff */
[----:B------:R-:W-:Y:S02]  /*15be0*/  FMUL R3, R223, UR20 ;  /* 0x00000014df037c20 */ /* 0x000fe40008400000 */
[----:B------:R-:W4:Y:S01]  /*15bf0*/  LDL.LU R223, [R1+0x11c] ;  /* 0x00011c0001df7983 */ /* 0x000f220000300800 */
[----:B------:R-:W-:-:S03]  /*15c00*/  FMUL R0, R222, UR20 ;  /* 0x00000014de007c20 */ /* 0x000fc60008400000 */
[----:B------:R-:W4:Y:S01]  /*15c10*/  LDL.LU R222, [R1+0x120] ;  /* 0x0001200001de7983 */ /* 0x000f220000300800 */
[----:B0-----:R-:W-:-:S03]  /*15c20*/  F2FP.SATFINITE.E4M3.F32.PACK_AB_MERGE_C R9, RZ, R2, RZ ;  /* 0x00000002ff09723e */ /* 0x001fc600048070ff */
[----:B------:R0:W-:Y:S04]  /*15c30*/  @!P1 STG.E.U8 desc[UR18][R32.64+0xb9], R13 ;  /* 0x0000b90d20009986 */ /* 0x0001e8000c101112 */
[----:B------:R1:W-:Y:S01]  /*15c40*/  @!P5 STG.E.U8 desc[UR18][R32.64+0xb8], R11 ;  /* 0x0000b80b2000d986 */ /* 0x0003e2000c101112 */
[----:B0-----:R-:W-:-:S03]  /*15c50*/  F2FP.SATFINITE.E4M3.F32.PACK_AB_MERGE_C R13, RZ, R0, RZ ;  /* 0x00000000ff0d723e */ /* 0x001fc600048070ff */
[----:B------:R0:W-:Y:S01]  /*15c60*/  @!P4 STG.E.U8 desc[UR18][R30.64+0xb8], R7 ;  /* 0x0000b8071e00c986 */ /* 0x0001e2000c101112 */
[----:B-1----:R-:W-:Y:S01]  /*15c70*/  F2FP.SATFINITE.E4M3.F32.PACK_AB_MERGE_C R11, RZ, R3, RZ ;  /* 0x00000003ff0b723e */ /* 0x002fe200048070ff */
[----:B--2---:R-:W-:Y:S02]  /*15c80*/  FMUL R2, R225, UR20 ;  /* 0x00000014e1027c20 */ /* 0x004fe40008400000 */
[----:B------:R-:W2:Y:S01]  /*15c90*/  LDL.LU R225, [R1+0x124] ;  /* 0x0001240001e17983 */ /* 0x000ea20000300800 */
[----:B---3--:R-:W-:-:S03]  /*15ca0*/  FMUL R0, R224, UR20 ;  /* 0x00000014e0007c20 */ /* 0x008fc60008400000 */
[----:B------:R-:W3:Y:S01]  /*15cb0*/  LDL.LU R224, [R1+0x128] ;  /* 0x0001280001e07983 */ /* 0x000ee20000300800 */
[----:B----4-:R-:W-:Y:S01]  /*15cc0*/  FMUL R3, R226, UR20 ;  /* 0x00000014e2037c20 */ /* 0x010fe20008400000 */
[----:B0-----:R-:W-:Y:S02]  /*15cd0*/  F2FP.SATFINITE.E4M3.F32.PACK_AB_MERGE_C R7, RZ, R0, RZ ;  /* 0x00000000ff07723e */ /* 0x001fe400048070ff */
[----:B------:R-:W4:Y:S01]  /*15ce0*/  LDL.LU R226, [R1+0x12c] ;  /* 0x00012c0001e27983 */ /* 0x000f220000300800 */
[----:B------:R-:W-:-:S03]  /*15cf0*/  FMUL R0, R227, UR20 ;  /* 0x00000014e3007c20 */ /* 0x000fc60008400000 */
[----:B------:R-:W4:Y:S01]  /*15d00*/  LDL.LU R227, [R1+0x130] ;  /* 0x0001300001e37983 */ /* 0x000f220000300800 */
[C---:B------:R-:W-:Y:S02]  /*15d10*/  ISETP.GE.AND P0, PT, R41.reuse, 0x81, PT ;  /* 0x000000812900780c */ /* 0x040fe40003f06270 */
[C---:B------:R-:W-:Y:S02]  /*15d20*/  ISETP.LT.OR P2, PT, R40.reuse, 0xba, !P2 ;  /* 0x000000ba2800780c */ /* 0x040fe40005741670 */
[C---:B------:R-:W-:Y:S02]  /*15d30*/  ISETP.LT.OR P6, PT, R40.reuse, 0x1, !P0 ;  /* 0x000000012800780c */ /* 0x040fe400047c1670 */
[----:B------:R-:W-:Y:S02]  /*15d40*/  ISETP.LT.OR P5, PT, R40, 0x2, !P0 ;  /* 0x000000022800780c */ /* 0x000fe400047a1670 */
[----:B------:R-:W-:-:S07]  /*15d50*/  ISETP.GE.AND P1, PT, R41, 0x89, PT ;  /* 0x000000892900780c */ /* 0x000fce0003f26270 */
[----:B------:R0:W-:Y:S04]  /*15d60*/  @!P2 STG.E.U8 desc[UR18][R30.64+0xb9], R5 ;  /* 0x0000b9051e00a986 */ /* 0x0001e8000c101112 */
[----:B------:R-:W-:Y:S01]  /*15d70*/  @!P6 STG.E.U8 desc[UR18][R26.64], R9 ;  /* 0x000000091a00e986 */ /* 0x000fe2000c101112 */
[C---:B------:R-:W-:Y:S02]  /*15d80*/  ISETP.LT.OR P6, PT, R40.reuse, 0x2, !P1 ;  /* 0x000000022800780c */ /* 0x040fe40004fc1670 */
[C---:B------:R-:W-:Y:S01]  /*15d90*/  ISETP.LT.OR P4, PT, R40.reuse, 0x1, !P1 ;  /* 0x000000012800780c */ /* 0x040fe20004f81670 */
[----:B------:R1:W-:Y:S01]  /*15da0*/  @!P5 STG.E.U8 desc[UR18][R26.64+0x1], R11 ;  /* 0x0000010b1a00d986 */ /* 0x0003e2000c101112 */
[----:B------:R-:W-:Y:S02]  /*15db0*/  ISETP.LT.OR P5, PT, R40, 0x9, !P0 ;  /* 0x000000092800780c */ /* 0x000fe400047a1670 */
[----:B0-----:R-:W-:-:S02]  /*15dc0*/  F2FP.SATFINITE.E4M3.F32.PACK_AB_MERGE_C R5, RZ, R2, RZ ;  /* 0x00000002ff05723e */ /* 0x001fc400048070ff */
[----:B------:R-:W-:Y:S02]  /*15dd0*/  ISETP.LT.OR P2, PT, R40, 0xa, !P0 ;  /* 0x0000000a2800780c */ /* 0x000fe40004741670 */
[----:B-1----:R-:W-:Y:S01]  /*15de0*/  F2FP.SATFINITE.E4M3.F32.PACK_AB_MERGE_C R11, RZ, R0, RZ ;  /* 0x00000000ff0b723e */ /* 0x002fe200048070ff */
[----:B------:R-:W-:Y:S02]  /*15df0*/  FMUL R0, R221, UR20 ;  /* 0x00000014dd007c20 */ /* 0x000fe40008400000 */
[----:B------:R-:W4:Y:S01]  /*15e00*/  LDL.LU R221, [R1+0x134] ;  /* 0x0001340001dd7983 */ /* 0x000f220000300800 */
[----:B------:R-:W-:-:S03]  /*15e10*/  FMUL R2, R220, UR20 ;  /* 0x00000014dc027c20 */ /* 0x000fc60008400000 */
[----:B------:R-:W4:Y:S01]  /*15e20*/  LDL.LU R220, [R1+0x138] ;  /* 0x0001380001dc7983 */ /* 0x000f220000300800 */
[----:B------:R-:W-:-:S03]  /*15e30*/  F2FP.SATFINITE.E4M3.F32.PACK_AB_MERGE_C R9, RZ, R3, RZ ;  /* 0x00000003ff09723e */ /* 0x000fc600048070ff */
[----:B------:R0:W-:Y:S01]  /*15e40*/  @!P6 STG.E.U8 desc[UR18][R28.64+0x1], R5 ;  /* 0x000001051c00e986 */ /* 0x0001e2000c101112 */
[----:B------:R-:W-:Y:S01]  /*15e50*/  ISETP.LT.OR P6, PT, R40, 0xa, !P1 ;  /* 0x0000000a2800780c */ /* 0x000fe20004fc1670 */
[----:B------:R-:W-:Y:S02]  /*15e60*/  FMUL R3, R223, UR20 ;  /* 0x00000014df037c20 */ /* 0x000fe40008400000 */
[----:B------:R-:W4:Y:S01]  /*15e70*/  LDL.LU R223, [R1+0x13c] ;  /* 0x00013c0001df7983 */ /* 0x000f220000300800 */
[----:B------:R-:W-:-:S03]  /*15e80*/  FMUL R4, R222, UR20 ;  /* 0x00000014de047c20 */ /* 0x000fc60008400000 */
[----:B------:R-:W4:Y:S01]  /*15e90*/  LDL.LU R222, [R1+0x140] ;  /* 0x0001400001de7983 */ /* 0x000f220000300800 */
[----:B0-----:R-:W-:-:S03]  /*15ea0*/  F2FP.SATFINITE.E4M3.F32.PACK_AB_MERGE_C R5, RZ, R0, RZ ;  /* 0x00000000ff05723e */ /* 0x001fc600048070ff */
[----:B------:R-:W-:Y:S04]  /*15eb0*/  @!P4 STG.E.U8 desc[UR18][R28.64], R13 ;  /* 0x0000000d1c00c986 */ /* 0x000fe8000c101112 */
        /* <DEDUP_REMOVED lines=20> */
[----:B------:R1:W-:Y:S01]  /*16000*/  @!P5 STG.E.U8 desc[UR18][R26.64+0x10], R7 ;  /* 0x000010071a00d986 */ /* 0x0003e2000c101112 */
[----:B------:R-:W-:Y:S02]  /*16010*/  ISETP.LT.OR P5, PT, R40, 0x19, !P0 ;  /* 0x000000192800780c */ /* 0x000fe400047a1670 */
[----:B------:R-:W-:Y:S01]  /*16020*/  F2FP.SATFINITE.E4M3.F32.PACK_AB_MERGE_C R13, RZ, R4, RZ ;  /* 0x00000004ff0d723e */ /* 0x000fe200048070ff */
[----:B------:R1:W-:Y:S01]  /*16030*/  @!P2 STG.E.U8 desc[UR18][R26.64+0x11], R9 ;  /* 0x000011091a00a986 */ /* 0x0003e2000c101112 */
[----:B0-----:R-:W-:Y:S02]  /*16040*/  F2FP.SATFINITE.E4M3.F32.PACK_AB_MERGE_C R11, RZ, R0, RZ ;  /* 0x00000000ff0b723e */ /* 0x001fe400048070ff */
[----:B-1----:R-:W-:-:S03]  /*16050*/  F2FP.SATFINITE.E4M3.F32.PACK_AB_MERGE_C R7, RZ, R2, RZ ;  /* 0x00000002ff07723e */ /* 0x002fc600048070ff */
[----:B------:R-:W-:Y:S01]  /*16060*/  @!P4 STG.E.U8 desc[UR18][R28.64+0x10], R13 ;  /* 0x0000100d1c00c986 */ /* 0x000fe2000c101112 */
[----:B------:R-:W-:Y:S02]  /*16070*/  ISETP.LT.OR P2, PT, R40, 0x1a, !P0 ;  /* 0x0000001a2800780c */ /* 0x000fe40004741670 */
[----:B------:R-:W-:Y:S01]  /*16080*/  F2FP.SATFINITE.E4M3.F32.PACK_AB_MERGE_C R9, RZ, R3, RZ ;  /* 0x00000003ff09723e */ /* 0x000fe200048070ff */
[----:B------:R-:W-:Y:S01]  /*16090*/  @!P6 STG.E.U8 desc[UR18][R28.64+0x11], R5 ;  /* 0x000011051c00e986 */ /* 0x000fe2000c101112 */
[----:B------:R-:W-:-:S03]  /*160a0*/  FMUL R2, R221, UR20 ;  /* 0x00000014dd027c20 */ /* 0x000fc60008400000 */
[----:B------:R-:W4:Y:S01]  /*160b0*/  LDL.LU R221, [R1+0x154] ;  /* 0x0001540001dd7983 */ /* 0x000f220000300800 */
[----:B------:R-:W-:-:S03]  /*160c0*/  FMUL R0, R220, UR20 ;  /* 0x00000014dc007c20 */ /* 0x000fc60008400000 */
[----:B------:R-:W4:Y:S04]  /*160d0*/  LDL.LU R220, [R1+0x158] ;  /* 0x0001580001dc7983 */ /* 0x000f280000300800 */
[----:B------:R0:W-:Y:S01]  /*160e0*/  @!P5 STG.E.U8 desc[UR18][R26.64+0x18], R7 ;  /* 0x000018071a00d986 */ /* 0x0001e2000c101112 */
[----:B------:R-:W-:-:S03]  /*160f0*/  FMUL R3, R223, UR20 ;  /* 0x00000014df037c20 */ /* 0x000fc60008400000 */
[----:B------:R-:W4:Y:S01]  /*16100*/  LDL.LU R223, [R1+0x15c] ;  /* 0x00015c0001df7983 */ /* 0x000f220000300800 */
[----:B0-----:R-:W-:Y:S01]  /*16110*/  F2FP.SATFINITE.E4M3.F32.PACK_AB_MERGE_C R7, RZ, R0, RZ ;  /* 0x00000000ff07723e */ /* 0x001fe200048070ff */
[----:B------:R-:W-:Y:S02]  /*16120*/  FMUL R0, R222, UR20 ;  /* 0x00000014de007c20 */ /* 0x000fe40008400000 */
[----:B------:R-:W4:Y:S01]  /*16130*/  LDL.LU R222, [R1+0x160] ;  /* 0x0001600001de7983 */ /* 0x000f220000300800 */
[----:B------:R-:W-:Y:S02]  /*16140*/  F2FP.SATFINITE.E4M3.F32.PACK_AB_MERGE_C R5, RZ, R2, RZ ;  /* 0x00000002ff05723e */ /* 0x000fe400048070ff */
[----:B------:R-:W-:Y:S01]  /*16150*/  F2FP.SATFINITE.E4M3.F32.PACK_AB_MERGE_C R13, RZ, R0, RZ ;  /* 0x00000000ff0d723e */ /* 0x000fe200048070ff */
[----:B------:R0:W-:Y:S02]  /*16160*/  @!P2 STG.E.U8 desc[UR18][R26.64+0x19], R9 ;  /* 0x000019091a00a986 */ /* 0x0001e4000c101112 */
[----:B0-----:R-:W-:Y:S01]  /*16170*/  F2FP.SATFINITE.E4M3.F32.PACK_AB_MERGE_C R9, RZ, R3, RZ ;  /* 0x00000003ff09723e */ /* 0x001fe200048070ff */
[----:B--2---:R-:W-:-:S02]  /*16180*/  FMUL R0, R225, UR20 ;  /* 0x00000014e1007c20 */ /* 0x004fc40008400000 */
[----:B------:R-:W2:Y:S01]  /*16190*/  LDL.LU R225, [R1+0x164] ;  /* 0x0001640001e17983 */ /* 0x000ea20000300800 */
[----:B---3--:R-:W-:-:S03]  /*161a0*/  FMUL R2, R224, UR20 ;  /* 0x00000014e0027c20 */ /* 0x008fc60008400000 */
[----:B------:R-:W3:Y:S01]  /*161b0*/  LDL.LU R224, [R1+0x168] ;  /* 0x0001680001e07983 */ /* 0x000ee20000300800 */
[----:B----4-:R-:W-:-:S03]  /*161c0*/  FMUL R3, R226, UR20 ;  /* 0x00000014e2037c20 */ /* 0x010fc60008400000 */
        /* <DEDUP_REMOVED lines=14> */
[----:B0-----:R-:W-:Y:S02]  /*162b0*/  F2FP.SATFINITE.E4M3.F32.PACK_AB_MERGE_C R5, RZ, R0, RZ ;  /* 0x00000000ff05723e */ /* 0x001fe400048070ff */
[----:B-1----:R-:W-:Y:S01]  /*162c0*/  F2FP.SATFINITE.E4M3.F32.PACK_AB_MERGE_C R7, RZ, R2, RZ ;  /* 0x00000002ff07723e */ /* 0x002fe200048070ff */
[----:B------:R-:W-:Y:S01]  /*162d0*/  @!P4 STG.E.U8 desc[UR18][R28.64+0x20], R13 ;  /* 0x0000200d1c00c986 */ /* 0x000fe2000c101112 */
[----:B------:R-:W-:Y:S01]  /*162e0*/  ISETP.LT.OR P2, PT, R40, 0x2a, !P0 ;  /* 0x0000002a2800780c */ /* 0x000fe20004741670 */
[----:B------:R-:W-:Y:S02]  /*162f0*/  FMUL R0, R221, UR20 ;  /* 0x00000014dd007c20 */ /* 0x000fe40008400000 */
[----:B------:R-:W4:Y:S01]  /*16300*/  LDL.LU R221, [R1+0x174] ;  /* 0x0001740001dd7983 */ /* 0x000f220000300800 */
[----:B------:R-:W-:-:S03]  /*16310*/  FMUL R2, R220, UR20 ;  /* 0x00000014dc027c20 */ /* 0x000fc60008400000 */
[----:B------:R-:W4:Y:S01]  /*16320*/  LDL.LU R220, [R1+0x178] ;  /* 0x0001780001dc7983 */ /* 0x000f220000300800 */
[----:B------:R-:W-:-:S03]  /*16330*/  ISETP.LT.OR P4, PT, R40, 0x29, !P1 ;  /* 0x000000292800780c */ /* 0x000fc60004f81670 */
[----:B------:R0:W-:Y:S01]  /*16340*/  @!P6 STG.E.U8 desc[UR18][R28.64+0x21], R5 ;  /* 0x000021051c00e986 */ /* 0x0001e2000c101112 */
[C---:B------:R-:W-:Y:S02]  /*16350*/  ISETP.LT.OR P6, PT, R40.reuse, 0x2a, !P1 ;  /* 0x0000002a2800780c */ /* 0x040fe40004fc1670 */
[----:B------:R-:W-:Y:S01]  /*16360*/  F2FP.SATFINITE.E4M3.F32.PACK_AB_MERGE_C R9, RZ, R3, RZ ;  /* 0x00000003ff09723e */ /* 0x000fe200048070ff */
[----:B------:R1:W-:Y:S01]  /*16370*/  @!P5 STG.E.U8 desc[UR18][R26.64+0x28], R7 ;  /* 0x000028071a00d986 */ /* 0x0003e2000c101112 */
[----:B------:R-:W-:Y:S01]  /*16380*/  ISETP.LT.OR P5, PT, R40, 0x31, !P0 ;  /* 0x000000312800780c */ /* 0x000fe200047a1670 */
[----:B------:R-:W-:Y:S02]  /*16390*/  FMUL R3, R223, UR20 ;  /* 0x00000014df037c20 */ /* 0x000fe40008400000 */
[----:B------:R-:W4:Y:S01]  /*163a0*/  LDL.LU R223, [R1+0x17c] ;  /* 0x00017c0001df7983 */ /* 0x000f220000300800 */
[----:B0-----:R-:W-:Y:S01]  /*163b0*/  F2FP.SATFINITE.E4M3.F32.PACK_AB_MERGE_C R5, RZ, R0, RZ ;  /* 0x00000000ff05723e */ /* 0x001fe200048070ff */
[----:B------:R-:W-:-:S02]  /*163c0*/  FMUL R0, R222, UR20 ;  /* 0x00000014de007c20 */ /* 0x000fc40008400000 */
[----:B------:R-:W4:Y:S01]  /*163d0*/  LDL.LU R222, [R1+0x180] ;  /* 0x0001800001de7983 */ /* 0x000f220000300800 */
[----:B------:R-:W-:Y:S02]  /*163e0*/  F2FP.SATFINITE.E4M3.F32.PACK_AB_MERGE_C R11, RZ, R4, RZ ;  /* 0x00000004ff0b723e */ /* 0x000fe400048070ff */
[----:B-1----:R-:W-:Y:S02]  /*163f0*/  F2FP.SATFINITE.E4M3.F32.PACK_AB_MERGE_C R7, RZ, R2, RZ ;  /* 0x00000002ff07723e */ /* 0x002fe400048070ff */
[----:B------:R-:W-:Y:S01]  /*16400*/  F2FP.SATFINITE.E4M3.F32.PACK_AB_MERGE_C R13, RZ, R0, RZ ;  /* 0x00000000ff0d723e */ /* 0x000fe200048070ff */
[----:B------:R0:W-:Y:S04]  /*16410*/  @!P2 STG.E.U8 desc[UR18][R26.64+0x29], R9 ;  /* 0x000029091a00a986 */ /* 0x0001e8000c101112 */
[----:B------:R-:W-:Y:S04]  /*16420*/  @!P4 STG.E.U8 desc[UR18][R28.64+0x28], R11 ;  /* 0x0000280b1c00c986 */ /* 0x000fe8000c101112 */
[----:B------:R-:W-:Y:S01]  /*16430*/  @!P6 STG.E.U8 desc[UR18][R28.64+0x29], R5 ;  /* 0x000029051c00e986 */ /* 0x000fe2000c101112 */
[----:B0-----:R-:W-:-:S03]  /*16440*/  F2FP.SATFINITE.E4M3.F32.PACK_AB_MERGE_C R9, RZ, R3, RZ ;  /* 0x00000003ff09723e */ /* 0x001fc600048070ff */
[----:B------:R0:W-:Y:S01]  /*16450*/  @!P5 STG.E.U8 desc[UR18][R26.64+0x30], R7 ;  /* 0x000030071a00d986 */ /* 0x0001e2000c101112 */
[----:B--2---:R-:W-:-:S03]  /*16460*/  FMUL R2, R225, UR20 ;  /* 0x00000014e1027c20 */ /* 0x004fc60008400000 */
        /* <DEDUP_REMOVED lines=8> */
[C---:B------:R-:W-:Y:S02]  /*164f0*/  ISETP.LT.OR P2, PT, R40.reuse, 0x32, !P0 ;  /* 0x000000322800780c */ /* 0x040fe40004741670 */
[C---:B------:R-:W-:Y:S02]  /*16500*/  ISETP.LT.OR P6, PT, R40.reuse, 0x32, !P1 ;  /* 0x000000322800780c */ /* 0x040fe40004fc1670 */
[C---:B------:R-:W-:Y:S02]  /*16510*/  ISETP.LT.OR P4, PT, R40.reuse, 0x31, !P1 ;  /* 0x000000312800780c */ /* 0x040fe40004f81670 */
[----:B------:R-:W-:Y:S02]  /*16520*/  ISETP.LT.OR P5, PT, R40, 0x39, !P0 ;  /* 0x000000392800780c */ /* 0x000fe400047a1670 */
[----:B------:R-:W-:Y:S02]  /*16530*/  F2FP.SATFINITE.E4M3.F32.PACK_AB_MERGE_C R5, RZ, R2, RZ ;  /* 0x00000002ff05723e */ /* 0x000fe400048070ff */
[----:B------:R-:W-:-:S03]  /*16540*/  F2FP.SATFINITE.E4M3.F32.PACK_AB_MERGE_C R11, RZ, R0, RZ ;  /* 0x00000000ff0b723e */ /* 0x000fc600048070ff */
[----:B------:R0:W-:Y:S01]  /*16550*/  @!P2 STG.E.U8 desc[UR18][R26.64+0x31], R9 ;  /* 0x000031091a00a986 */ /* 0x0001e2000c101112 */
[----:B------:R-:W-:-:S03]  /*16560*/  ISETP.LT.OR P2, PT, R40, 0x3a, !P0 ;  /* 0x0000003a2800780c */ /* 0x000fc60004741670 */
[----:B------:R1:W-:Y:S01]  /*16570*/  @!P6 STG.E.U8 desc[UR18][R28.64+0x31], R5 ;  /* 0x000031051c00e986 */ /* 0x0003e2000c101112 */
[----:B------:R-:W-:Y:S02]  /*16580*/  ISETP.LT.OR P6, PT, R40, 0x3a, !P1 ;  /* 0x0000003a2800780c */ /* 0x000fe40004fc1670 */
[----:B0-----:R-:W-:Y:S01]  /*16590*/  F2FP.SATFINITE.E4M3.F32.PACK_AB_MERGE_C R9, RZ, R3, RZ ;  /* 0x00000003ff09723e */ /* 0x001fe200048070ff */
[----:B------:R-:W-:Y:S01]  /*165a0*/  @!P4 STG.E.U8 desc[UR18][R28.64+0x30], R13 ;  /* 0x0000300d1c00c986 */ /* 0x000fe2000c101112 */
[----:B------:R-:W-:-:S03]  /*165b0*/  FMUL R0, R221, UR20 ;  /* 0x00000014dd007c20 */ /* 0x000fc60008400000 */
[----:B------:R-:W4:Y:S01]  /*165c0*/  LDL.LU R221, [R1+0x194] ;  /* 0x0001940001dd7983 */ /* 0x000f220000300800 */
[----:B------:R-:W-:-:S03]  /*165d0*/  FMUL R2, R220, UR20 ;  /* 0x00000014dc027c20 */ /* 0x000fc60008400000 */
[----:B------:R-:W4:Y:S01]  /*165e0*/  LDL.LU R220, [R1+0x198] ;  /* 0x0001980001dc7983 */ /* 0x000f220000300800 */
[----:B-1----:R-:W-:-:S03]  /*165f0*/  F2FP.SATFINITE.E4M3.F32.PACK_AB_MERGE_C R5, RZ, R0, RZ ;  /* 0x00000000ff05723e */ /* 0x002fc600048070ff */
[----:B------:R0:W-:Y:S01]  /*16600*/  @!P5 STG.E.U8 desc[UR18][R26.64+0x38], R7 ;  /* 0x000038071a00d986 */ /* 0x0001e2000c101112 */
[----:B------:R-:W-:-:S03]  /*16610*/  FMUL R3, R223, UR20 ;  /* 0x00000014df037c20 */ /* 0x000fc60008400000 */
[----:B------:R-:W4:Y:S01]  /*16620*/  LDL.LU R223, [R1+0x19c] ;  /* 0x00019c0001df7983 */ /* 0x000f220000300800 */
[----:B------:R-:W-:-:S03]  /*16630*/  FMUL R4, R222, UR20 ;  /* 0x00000014de047c20 */ /* 0x000fc60008400000 */
[----:B------:R-:W4:Y:S01]  /*16640*/  LDL.LU R222, [R1+0x1a0] ;  /* 0x0001a00001de7983 */ /* 0x000f220000300800 */
[----:B0-----:R-:W-:-:S03]  /*16650*/  F2FP.SATFINITE.E4M3.F32.PACK_AB_MERGE_C R7, RZ, R2, RZ ;  /* 0x00000002ff07723e */ /* 0x001fc600048070ff */
[----:B------:R0:W-:Y:S04]  /*16660*/  @!P2 STG.E.U8 desc[UR18][R26.64+0x39], R9 ;  /* 0x000039091a00a986 */ /* 0x0001e8000c101112 */
[----:B------:R1:W-:Y:S01]  /*16670*/  @!P6 STG.E.U8 desc[UR18][R28.64+0x39], R5 ;  /* 0x000039051c00e986 */ /* 0x0003e2000c101112 */
[----:B0-----:R-:W-:Y:S01]  /*16680*/  F2FP.SATFINITE.E4M3.F32.PACK_AB_MERGE_C R9, RZ, R3, RZ ;  /* 0x00000003ff09723e */ /* 0x001fe200048070ff */
[----:B--2---:R-:W-:Y:S02]  /*16690*/  FMUL R0, R225, UR20 ;  /* 0x00000014e1007c20 */ /* 0x004fe40008400000 */
[----:B------:R-:W2:Y:S01]  /*166a0*/  LDL.LU R225, [R1+0x1a4] ;  /* 0x0001a40001e17983 */ /* 0x000ea20000300800 */
[----:B---3--:R-:W-:-:S03]  /*166b0*/  FMUL R2, R224, UR20 ;  /* 0x00000014e0027c20 */ /* 0x008fc60008400000 */
[----:B------:R-:W3:Y:S01]  /*166c0*/  LDL.LU R224, [R1+0x1a8] ;  /* 0x0001a80001e07983 */ /* 0x000ee20000300800 */
[----:B-1----:R-:W-:Y:S01]  /*166d0*/  F2FP.SATFINITE.E4M3.F32.PACK_AB_MERGE_C R5, RZ, R0, RZ ;  /* 0x00000000ff05723e */ /* 0x002fe200048070ff */
        /* <DEDUP_REMOVED lines=137> */
[----:B------:R-:W-:-:S03]  /*16f70*/  ISETP.LT.OR P2, PT, R40, 0x7a, !P0 ;  /* 0x0000007a2800780c */ /* 0x000fc60004741670 */
[----:B------:R-:W-:Y:S01]  /*16f80*/  @!P6 STG.E.U8 desc[UR18][R28.64+0x71], R5 ;  /* 0x000071051c00e986 */ /* 0x000fe2000c101112 */
[----:B------:R-:W-:-:S03]  /*16f90*/  FMUL R2, R221, UR20 ;  /* 0x00000014dd027c20 */ /* 0x000fc60008400000 */
[----:B------:R-:W4:Y:S01]  /*16fa0*/  LDL.LU R221, [R1+0x214] ;  /* 0x0002140001dd7983 */ /* 0x000f220000300800 */
[----:B------:R-:W-:Y:S01]  /*16fb0*/  FMUL R0, R220, UR20 ;  /* 0x00000014dc007c20 */ /* 0x000fe20008400000 */
[----:B------:R-:W-:Y:S02]  /*16fc0*/  F2FP.SATFINITE.E4M3.F32.PACK_AB_MERGE_C R9, RZ, R3, RZ ;  /* 0x00000003ff09723e */ /* 0x000fe400048070ff */
[----:B------:R0:W-:Y:S04]  /*16fd0*/  @!P5 STG.E.U8 desc[UR18][R26.64+0x78], R7 ;  /* 0x000078071a00d986 */ /* 0x0001e8000c101112 */
[----:B------:R-:W4:Y:S01]  /*16fe0*/  LDL.LU R220, [R1+0x218] ;  /* 0x0002180001dc7983 */ /* 0x000f220000300800 */
[----:B------:R-:W-:Y:S01]  /*16ff0*/  FMUL R3, R223, UR20 ;  /* 0x00000014df037c20 */ /* 0x000fe20008400000 */
[----:B0-----:R-:W-:-:S02]  /*17000*/  F2FP.SATFINITE.E4M3.F32.PACK_AB_MERGE_C R7, RZ, R0, RZ ;  /* 0x00000000ff07723e */ /* 0x001fc400048070ff */
[----:B------:R-:W4:Y:S01]  /*17010*/  LDL.LU R223, [R1+0x21c] ;  /* 0x00021c0001df7983 */ /* 0x000f220000300800 */
[----:B------:R-:W-:-:S03]  /*17020*/  FMUL R0, R222, UR20 ;  /* 0x00000014de007c20 */ /* 0x000fc60008400000 */
[----:B------:R-:W4:Y:S01]  /*17030*/  LDL.LU R222, [R1+0x220] ;  /* 0x0002200001de7983 */ /* 0x000f220000300800 */
[----:B------:R-:W-:Y:S02]  /*17040*/  F2FP.SATFINITE.E4M3.F32.PACK_AB_MERGE_C R5, RZ, R2, RZ ;  /* 0x00000002ff05723e */ /* 0x000fe400048070ff */
[----:B------:R-:W-:Y:S01]  /*17050*/  F2FP.SATFINITE.E4M3.F32.PACK_AB_MERGE_C R13, RZ, R0, RZ ;  /* 0x00000000ff0d723e */ /* 0x000fe200048070ff */
[----:B------:R0:W-:Y:S02]  /*17060*/  @!P2 STG.E.U8 desc[UR18][R26.64+0x79], R9 ;  /* 0x000079091a00a986 */ /* 0x0001e4000c101112 */
[----:B0-----:R-:W-:Y:S01]  /*17070*/  F2FP.SATFINITE.E4M3.F32.PACK_AB_MERGE_C R9, RZ, R3, RZ ;  /* 0x00000003ff09723e */ /* 0x001fe200048070ff */
[----:B--2---:R-:W-:Y:S02]  /*17080*/  FMUL R0, R225, UR20 ;  /* 0x00000014e1007c20 */ /* 0x004fe40008400000 */
        /* <DEDUP_REMOVED lines=17> */
[----:B------:R-:W-:Y:S01]  /*171a0*/  @!P2 STG.E.U8 desc[UR18][R26.64+0x81], R9 ;  /* 0x000081091a00a986 */ /* 0x000fe2000c101112 */
[----:B0-----:R-:W-:Y:S02]  /*171b0*/  F2FP.SATFINITE.E4M3.F32.PACK_AB_MERGE_C R5, RZ, R0, RZ ;  /* 0x00000000ff05723e */ /* 0x001fe400048070ff */
[----:B-1----:R-:W-:Y:S01]  /*171c0*/  F2FP.SATFINITE.E4M3.F32.PACK_AB_MERGE_C R7, RZ, R2, RZ ;  /* 0x00000002ff07723e */ /* 0x002fe200048070ff */
[----:B------:R-:W-:Y:S01]  /*171d0*/  @!P4 STG.E.U8 desc[UR18][R28.64+0x80], R13 ;  /* 0x0000800d1c00c986 */ /* 0x000fe2000c101112 */
[C---:B------:R-:W-:Y:S01]  /*171e0*/  ISETP.LT.OR P2, PT, R40.reuse, 0x8a, !P0 ;  /* 0x0000008a2800780c */ /* 0x040fe20004741670 */
[----:B------:R-:W-:Y:S02]  /*171f0*/  FMUL R0, R221, UR20 ;  /* 0x00000014dd007c20 */ /* 0x000fe40008400000 */
[----:B------:R0:W-:Y:S01]  /*17200*/  @!P6 STG.E.U8 desc[UR18][R28.64+0x81], R5 ;  /* 0x000081051c00e986 */ /* 0x0001e2000c101112 */
[C---:B------:R-:W-:Y:S02]  /*17210*/  ISETP.LT.OR P4, PT, R40.reuse, 0x89, !P1 ;  /* 0x000000892800780c */ /* 0x040fe40004f81670 */
[C---:B------:R-:W-:Y:S01]  /*17220*/  ISETP.LT.OR P6, PT, R40.reuse, 0x8a, !P1 ;  /* 0x0000008a2800780c */ /* 0x040fe20004fc1670 */
[----:B------:R1:W-:Y:S01]  /*17230*/  @!P5 STG.E.U8 desc[UR18][R26.64+0x88], R7 ;  /* 0x000088071a00d986 */ /* 0x0003e2000c101112 */
[----:B------:R-:W-:Y:S01]  /*17240*/  ISETP.LT.OR P5, PT, R40, 0x91, !P0 ;  /* 0x000000912800780c */ /* 0x000fe200047a1670 */
[----:B------:R-:W-:-:S02]  /*17250*/  FMUL R2, R220, UR20 ;  /* 0x00000014dc027c20 */ /* 0x000fc40008400000 */
[----:B------:R-:W4:Y:S04]  /*17260*/  LDL.LU R221, [R1+0x234] ;  /* 0x0002340001dd7983 */ /* 0x000f280000300800 */
[----:B------:R-:W4:Y:S01]  /*17270*/  LDL.LU R220, [R1+0x238] ;  /* 0x0002380001dc7983 */ /* 0x000f220000300800 */
[----:B0-----:R-:W-:Y:S02]  /*17280*/  F2FP.SATFINITE.E4M3.F32.PACK_AB_MERGE_C R5, RZ, R0, RZ ;  /* 0x00000000ff05723e */ /* 0x001fe400048070ff */
[----:B------:R-:W-:Y:S01]  /*17290*/  F2FP.SATFINITE.E4M3.F32.PACK_AB_MERGE_C R9, RZ, R3, RZ ;  /* 0x00000003ff09723e */ /* 0x000fe200048070ff */
[----:B------:R-:W-:Y:S01]  /*172a0*/  FMUL R3, R223, UR20 ;  /* 0x00000014df037c20 */ /* 0x000fe20008400000 */
[----:B------:R-:W-:Y:S01]  /*172b0*/  F2FP.SATFINITE.E4M3.F32.PACK_AB_MERGE_C R11, RZ, R4, RZ ;  /* 0x00000004ff0b723e */ /* 0x000fe200048070ff */
[----:B------:R-:W4:Y:S01]  /*172c0*/  LDL.LU R223, [R1+0x23c] ;  /* 0x00023c0001df7983 */ /* 0x000f220000300800 */
[----:B------:R-:W-:Y:S01]  /*172d0*/  FMUL R0, R222, UR20 ;  /* 0x00000014de007c20 */ /* 0x000fe20008400000 */
[----:B-1----:R-:W-:-:S02]  /*172e0*/  F2FP.SATFINITE.E4M3.F32.PACK_AB_MERGE_C R7, RZ, R2, RZ ;  /* 0x00000002ff07723e */ /* 0x002fc400048070ff */
[----:B------:R-:W4:Y:S02]  /*172f0*/  LDL.LU R222, [R1+0x240] ;  /* 0x0002400001de7983 */ /* 0x000f240000300800 */
[----:B------:R-:W-:Y:S02]  /*17300*/  F2FP.SATFINITE.E4M3.F32.PACK_AB_MERGE_C R13, RZ, R0, RZ ;  /* 0x00000000ff0d723e */ /* 0x000fe400048070ff */
        /* <DEDUP_REMOVED lines=15> */
[C---:B------:R-:W-:Y:S01]  /*17400*/  ISETP.LT.OR P6, PT, R40.reuse, 0x92, !P1 ;  /* 0x000000922800780c */ /* 0x040fe20004fc1670 */
[----:B------:R-:W4:Y:S01]  /*17410*/  LDL.LU R218, [R1+0x254] ;  /* 0x0002540001da7983 */ /* 0x000f220000300800 */
[----:B------:R-:W-:Y:S02]  /*17420*/  F2FP.SATFINITE.E4M3.F32.PACK_AB_MERGE_C R5, RZ, R2, RZ ;  /* 0x00000002ff05723e */ /* 0x000fe400048070ff */
[C---:B------:R-:W-:Y:S02]  /*17430*/  ISETP.LT.OR P4, PT, R40.reuse, 0x91, !P1 ;  /* 0x000000912800780c */ /* 0x040fe40004f81670 */
[----:B------:R-:W-:Y:S02]  /*17440*/  F2FP.SATFINITE.E4M3.F32.PACK_AB_MERGE_C R11, RZ, R0, RZ ;  /* 0x00000000ff0b723e */ /* 0x000fe400048070ff */
[----:B------:R-:W-:-:S03]  /*17450*/  ISETP.LT.OR P5, PT, R40, 0x99, !P0 ;  /* 0x000000992800780c */ /* 0x000fc600047a1670 */
[----:B------:R0:W-:Y:S01]  /*17460*/  @!P2 STG.E.U8 desc[UR18][R26.64+0x91], R9 ;  /* 0x000091091a00a986 */ /* 0x0001e2000c101112 */
[----:B------:R-:W-:-:S03]  /*17470*/  ISETP.LT.OR P2, PT, R40, 0x9a, !P0 ;  /* 0x0000009a2800780c */ /* 0x000fc60004741670 */
[----:B------:R1:W-:Y:S01]  /*17480*/  @!P6 STG.E.U8 desc[UR18][R28.64+0x91], R5 ;  /* 0x000091051c00e986 */ /* 0x0003e2000c101112 */
[----:B------:R-:W-:-:S03]  /*17490*/  ISETP.LT.OR P6, PT, R40, 0x9a, !P1 ;  /* 0x0000009a2800780c */ /* 0x000fc60004fc1670 */
[----:B------:R-:W-:Y:S01]  /*174a0*/  @!P4 STG.E.U8 desc[UR18][R28.64+0x90], R13 ;  /* 0x0000900d1c00c986 */ /* 0x000fe2000c101112 */
[----:B0-----:R-:W-:-:S03]  /*174b0*/  F2FP.SATFINITE.E4M3.F32.PACK_AB_MERGE_C R9, RZ, R3, RZ ;  /* 0x00000003ff09723e */ /* 0x001fc600048070ff */
[----:B------:R0:W-:Y:S04]  /*174c0*/  @!P5 STG.E.U8 desc[UR18][R26.64+0x98], R7 ;  /* 0x000098071a00d986 */ /* 0x0001e8000c101112 */
        /* <DEDUP_REMOVED lines=8> */
[----:B0-----:R-:W-:Y:S01]  /*17550*/  F2FP.SATFINITE.E4M3.F32.PACK_AB_MERGE_C R7, RZ, R2, RZ ;  /* 0x00000002ff07723e */ /* 0x001fe200048070ff */
[----:B------:R-:W-:Y:S01]  /*17560*/  FMUL R4, R222, UR20 ;  /* 0x00000014de047c20 */ /* 0x000fe20008400000 */
[----:B------:R-:W-:Y:S01]  /*17570*/  F2FP.SATFINITE.E4M3.F32.PACK_AB_MERGE_C R9, RZ, R3, RZ ;  /* 0x00000003ff09723e */ /* 0x000fe200048070ff */
[----:B------:R-:W4:Y:S04]  /*17580*/  LDL.LU R222, [R1+0x264] ;  /* 0x0002640001de7983 */ /* 0x000f280000300800 */
[----:B------:R0:W-:Y:S01]  /*17590*/  @!P6 STG.E.U8 desc[UR18][R28.64+0x99], R5 ;  /* 0x000099051c00e986 */ /* 0x0001e2000c101112 */
[----:B--2---:R-:W-:-:S03]  /*175a0*/  FMUL R0, R225, UR20 ;  /* 0x00000014e1007c20 */ /* 0x004fc60008400000 */
[----:B------:R-:W2:Y:S02]  /*175b0*/  LDL.LU R225, [R1+0x268] ;  /* 0x0002680001e17983 */ /* 0x000ea40000300800 */
[----:B0-----:R-:W-:Y:S01]  /*175c0*/  F2FP.SATFINITE.E4M3.F32.PACK_AB_MERGE_C R5, RZ, R0, RZ ;  /* 0x00000000ff05723e */ /* 0x001fe200048070ff */
[----:B---3--:R-:W-:Y:S02]  /*175d0*/  FMUL R2, R224, UR20 ;  /* 0x00000014e0027c20 */ /* 0x008fe40008400000 */
        /* <DEDUP_REMOVED lines=15> */
[----:B------:R-:W-:Y:S01]  /*176d0*/  F2FP.SATFINITE.E4M3.F32.PACK_AB_MERGE_C R13, RZ, R4, RZ ;  /* 0x00000004ff0d723e */ /* 0x000fe200048070ff */
[----:B------:R1:W-:Y:S01]  /*176e0*/  @!P6 STG.E.U8 desc[UR18][R28.64+0xa1], R5 ;  /* 0x0000a1051c00e986 */ /* 0x0003e2000c101112 */
[----:B0-----:R-:W-:-:S03]  /*176f0*/  F2FP.SATFINITE.E4M3.F32.PACK_AB_MERGE_C R9, RZ, R3, RZ ;  /* 0x00000003ff09723e */ /* 0x001fc600048070ff */
[----:B------:R-:W-:Y:S01]  /*17700*/  @!P4 STG.E.U8 desc[UR18][R28.64+0xa0], R13 ;  /* 0x0000a00d1c00c986 */ /* 0x000fe2000c101112 */
[----:B-1----:R-:W-:-:S03]  /*17710*/  F2FP.SATFINITE.E4M3.F32.PACK_AB_MERGE_C R7, RZ, R2, RZ ;  /* 0x00000002ff07723e */ /* 0x002fc600048070ff */
[----:B------:R-:W-:Y:S01]  /*17720*/  @!P2 STG.E.U8 desc[UR18][R26.64+0xa9], R9 ;  /* 0x0000a9091a00a986 */ /* 0x000fe2000c101112 */
[C---:B------:R-:W-:Y:S02]  /*17730*/  ISETP.LT.OR P4, PT, R40.reuse, 0xa9, !P1 ;  /* 0x000000a92800780c */ /* 0x040fe40004f81670 */
[C---:B------:R-:W-:Y:S01]  /*17740*/  ISETP.LT.OR P6, PT, R40.reuse, 0xaa, !P1 ;  /* 0x000000aa2800780c */ /* 0x040fe20004fc1670 */
[----:B------:R0:W-:Y:S01]  /*17750*/  @!P5 STG.E.U8 desc[UR18][R26.64+0xa8], R7 ;  /* 0x0000a8071a00d986 */ /* 0x0001e2000c101112 */
[----:B------:R-:W-:Y:S01]  /*17760*/  ISETP.LT.OR P2, PT, R40, 0xb2, !P0 ;  /* 0x000000b22800780c */ /* 0x000fe20004741670 */
[----:B------:R-:W-:Y:S01]  /*17770*/  FMUL R2, R218, UR20 ;  /* 0x00000014da027c20 */ /* 0x000fe20008400000 */
[----:B------:R-:W-:Y:S02]  /*17780*/  ISETP.LT.OR P5, PT, R40, 0xb1, !P0 ;  /* 0x000000b12800780c */ /* 0x000fe400047a1670 */
[----:B------:R-:W-:Y:S01]  /*17790*/  F2FP.SATFINITE.E4M3.F32.PACK_AB_MERGE_C R11, RZ, R0, RZ ;  /* 0x00000000ff0b723e */ /* 0x000fe200048070ff */
[----:B------:R-:W-:Y:S01]  /*177a0*/  FMUL R0, R221, UR20 ;  /* 0x00000014dd007c20 */ /* 0x000fe20008400000 */
[----:B------:R-:W-:Y:S01]  /*177b0*/  FMUL R3, R220, UR20 ;  /* 0x00000014dc037c20 */ /* 0x000fe20008400000 */
[----:B------:R-:W-:-:S03]  /*177c0*/  F2FP.SATFINITE.E4M3.F32.PACK_AB_MERGE_C R5, RZ, R2, RZ ;  /* 0x00000002ff05723e */ /* 0x000fc600048070ff */
[----:B0-----:R-:W-:Y:S02]  /*177d0*/  F2FP.SATFINITE.E4M3.F32.PACK_AB_MERGE_C R7, RZ, R0, RZ ;  /* 0x00000000ff07723e */ /* 0x001fe400048070ff */
[----:B------:R-:W-:Y:S01]  /*177e0*/  F2FP.SATFINITE.E4M3.F32.PACK_AB_MERGE_C R9, RZ, R3, RZ ;  /* 0x00000003ff09723e */ /* 0x000fe200048070ff */
[----:B------:R-:W-:Y:S01]  /*177f0*/  FMUL R0, R223, UR20 ;  /* 0x00000014df007c20 */ /* 0x000fe20008400000 */
[----:B------:R-:W-:Y:S01]  /*17800*/  @!P4 STG.E.U8 desc[UR18][R28.64+0xa8], R11 ;  /* 0x0000a80b1c00c986 */ /* 0x000fe2000c101112 */
[----:B------:R-:W-:-:S03]  /*17810*/  ISETP.LT.OR P4, PT, R40, 0xb1, !P1 ;  /* 0x000000b12800780c */ /* 0x000fc60004f81670 */
[----:B------:R-:W-:Y:S01]  /*17820*/  @!P6 STG.E.U8 desc[UR18][R28.64+0xa9], R5 ;  /* 0x0000a9051c00e986 */ /* 0x000fe2000c101112 */
[----:B------:R-:W-:-:S03]  /*17830*/  ISETP.LT.OR P6, PT, R40, 0xb2, !P1 ;  /* 0x000000b22800780c */ /* 0x000fc60004fc1670 */
[----:B------:R-:W-:Y:S01]  /*17840*/  @!P2 STG.E.U8 desc[UR18][R26.64+0xb1], R9 ;  /* 0x0000b1091a00a986 */ /* 0x000fe2000c101112 */
[C---:B------:R-:W-:Y:S02]  /*17850*/  ISETP.LT.OR P2, PT, R40.reuse, 0xb9, !P0 ;  /* 0x000000b92800780c */ /* 0x040fe40004741670 */
[C---:B------:R-:W-:Y:S01]  /*17860*/  ISETP.LT.OR P0, PT, R40.reuse, 0xba, !P0 ;  /* 0x000000ba2800780c */ /* 0x040fe20004701670 */
[----:B------:R0:W-:Y:S01]  /*17870*/  @!P5 STG.E.U8 desc[UR18][R26.64+0xb0], R7 ;  /* 0x0000b0071a00d986 */ /* 0x0001e2000c101112 */
[----:B------:R-:W-:Y:S02]  /*17880*/  ISETP.LT.OR P5, PT, R40, 0xb9, !P1 ;  /* 0x000000b92800780c */ /* 0x000fe40004fa1670 */
[----:B------:R-:W-:Y:S01]  /*17890*/  F2FP.SATFINITE.E4M3.F32.PACK_AB_MERGE_C R13, RZ, R0, RZ ;  /* 0x00000000ff0d723e */ /* 0x000fe200048070ff */
[----:B------:R-:W-:Y:S01]  /*178a0*/  FMUL R0, R222, UR20 ;  /* 0x00000014de007c20 */ /* 0x000fe20008400000 */
[----:B------:R-:W-:-:S04]  /*178b0*/  ISETP.LT.OR P1, PT, R40, 0xba, !P1 ;  /* 0x000000ba2800780c */ /* 0x000fc80004f21670 */
[----:B0-----:R-:W-:Y:S01]  /*178c0*/  F2FP.SATFINITE.E4M3.F32.PACK_AB_MERGE_C R7, RZ, R0, RZ ;  /* 0x00000000ff07723e */ /* 0x001fe200048070ff */
[----:B------:R0:W-:Y:S04]  /*178d0*/  @!P4 STG.E.U8 desc[UR18][R28.64+0xb0], R13 ;  /* 0x0000b00d1c00c986 */ /* 0x0001e8000c101112 */
[----:B------:R0:W-:Y:S01]  /*178e0*/  @!P6 STG.E.U8 desc[UR18][R28.64+0xb1], R7 ;  /* 0x0000b1071c00e986 */ /* 0x0001e2000c101112 */
[----:B--2---:R-:W-:Y:S01]  /*178f0*/  FMUL R2, R225, UR20 ;  /* 0x00000014e1027c20 */ /* 0x004fe20008400000 */
[----:B---3--:R-:W-:Y:S01]  /*17900*/  FMUL R3, R224, UR20 ;  /* 0x00000014e0037c20 */ /* 0x008fe20008400000 */
[----:B----4-:R-:W-:-:S03]  /*17910*/  FMUL R4, R226, UR20 ;  /* 0x00000014e2047c20 */ /* 0x010fc60008400000 */
[----:B------:R-:W-:Y:S02]  /*17920*/  F2FP.SATFINITE.E4M3.F32.PACK_AB_MERGE_C R9, RZ, R2, RZ ;  /* 0x00000002ff09723e */ /* 0x000fe400048070ff */
[----:B------:R-:W-:Y:S02]  /*17930*/  F2FP.SATFINITE.E4M3.F32.PACK_AB_MERGE_C R3, RZ, R3, RZ ;  /* 0x00000003ff03723e */ /* 0x000fe400048070ff */
[----:B------:R-:W-:Y:S01]  /*17940*/  F2FP.SATFINITE.E4M3.F32.PACK_AB_MERGE_C R11, RZ, R4, RZ ;  /* 0x00000004ff0b723e */ /* 0x000fe200048070ff */
[----:B------:R0:W-:Y:S04]  /*17950*/  @!P2 STG.E.U8 desc[UR18][R26.64+0xb8], R9 ;  /* 0x0000b8091a00a986 */ /* 0x0001e8000c101112 */
[----:B------:R0:W-:Y:S01]  /*17960*/  @!P0 STG.E.U8 desc[UR18][R26.64+0xb9], R3 ;  /* 0x0000b9031a008986 */ /* 0x0001e2000c101112 */
[----:B------:R-:W-:-:S05]  /*17970*/  FMUL R5, R227, UR20 ;  /* 0x00000014e3057c20 */ /* 0x000fca0008400000 */
[----:B------:R-:W-:Y:S01]  /*17980*/  F2FP.SATFINITE.E4M3.F32.PACK_AB_MERGE_C R5, RZ, R5, RZ ;  /* 0x00000005ff05723e */ /* 0x000fe200048070ff */
[----:B------:R0:W-:Y:S04]  /*17990*/  @!P5 STG.E.U8 desc[UR18][R28.64+0xb8], R11 ;  /* 0x0000b80b1c00d986 */ /* 0x0001e8000c101112 */
[----:B------:R0:W-:Y:S02]  /*179a0*/  @!P1 STG.E.U8 desc[UR18][R28.64+0xb9], R5 ;  /* 0x0000b9051c009986 */ /* 0x0001e4000c101112 */
.L_x_418:
[----:B------:R-:W-:Y:S05]  /*179b0*/  BSYNC B0 ;  /* 0x0000000000007941 */ /* 0x000fea0003800000 */
.L_x_32:
[----:B0-2---:R-:W2:Y:S04]  /*179c0*/  LDL.LU R3, [R1+0x278] ;  /* 0x0002780001037983 */ /* 0x005ea80000300800 */
[----:B-----5:R-:W2:Y:S01]  /*179d0*/  LDL.LU R2, [R1+0x27c] ;  /* 0x00027c0001027983 */ /* 0x020ea20000300800 */
[----:B------:R-:W-:Y:S01]  /*179e0*/  ULDC UR6, c[0x0][0xc] ;  /* 0x0000030000067ab9 */ /* 0x000fe20000000800 */
[----:B------:R-:W-:Y:S01]  /*179f0*/  ULDC UR7, c[0x0][0x10] ;  /* 0x0000040000077ab9 */ /* 0x000fe20000000800 */
[----:B---34-:R-:W2:Y:S01]  /*17a00*/  LDC R5, c[0x0][0x14] ;  /* 0x00000500ff057b82 */ /* 0x018ea20000000800 */
[----:B------:R-:W-:Y:S01]  /*17a10*/  UIMAD.WIDE.U32 UR6, UR6, UR7, URZ ;  /* 0x00000007060672a5 */ /* 0x000fe2000f8e003f */
[----:B------:R-:W-:Y:S01]  /*17a20*/  PRMT R0, RZ, 0x7610, R0 ;  /* 0x00007610ff007816 */ /* 0x000fe20000000000 */
[----:B------:R-:W-:-:S04]  /*17a30*/  UMOV UR14, 0xffffffff ;  /* 0xffffffff000e7882 */ /* 0x000fc80000000000 */
[----:B--2---:R-:W-:-:S04]  /*17a40*/  IMAD.WIDE.U32 R2, R5, UR6, R2 ;  /* 0x0000000605027c25 */ /* 0x004fc8000f8e0002 */
[----:B------:R-:W-:Y:S01]  /*17a50*/  IMAD R5, R5, UR7, RZ ;  /* 0x0000000705057c24 */ /* 0x000fe2000f8e02ff */
[----:B------:R-:W-:Y:S01]  /*17a60*/  ULDC.64 UR6, c[0x0][0x650] ;  /* 0x0001940000067ab9 */ /* 0x000fe20000000a00 */
[----:B------:R-:W-:Y:S01]  /*17a70*/  IMAD.MOV.U32 R11, RZ, RZ, R2 ;  /* 0x000000ffff0b7224 */ /* 0x000fe200078e0002 */
[----:B------:R-:W-:Y:S01]  /*17a80*/  ISETP.GE.U32.AND P0, PT, R2, UR6, PT ;  /* 0x0000000602007c0c */ /* 0x000fe2000bf06070 */
[----:B------:R-:W-:Y:S02]  /*17a90*/  IMAD.IADD R13, R3, 0x1, R5 ;  /* 0x00000001030d7824 */ /* 0x000fe400078e0205 */
[----:B------:R-:W-:-:S03]  /*17aa0*/  IMAD.MOV.U32 R2, RZ, RZ, -0x1 ;  /* 0xffffffffff027424 */ /* 0x000fc600078e00ff */
[----:B------:R0:W-:Y:S01]  /*17ab0*/  STL [R1+0x278], R13 ;  /* 0x0002780d01007387 */ /* 0x0001e20000100800 */
[----:B------:R-:W-:-:S03]  /*17ac0*/  ISETP.GE.U32.AND.EX P0, PT, R13, UR7, PT, P0 ;  /* 0x000000070d007c0c */ /* 0x000fc6000bf06100 */
[----:B------:R0:W-:Y:S04]  /*17ad0*/  STL [R1+0x27c], R11 ;  /* 0x00027c0b01007387 */ /* 0x0001e80000100800 */
[----:B------:R0:W-:Y:S06]  /*17ae0*/  STL [R1+0x284], R2 ;  /* 0x0002840201007387 */ /* 0x0001ec0000100800 */
[----:B------:R-:W-:Y:S05]  /*17af0*/  @P0 BRA `(.L_x_419) ;  /* 0x0000000400740947 */ /* 0x000fea0003800000 */
[----:B------:R-:W2:Y:S01]  /*17b00*/  S2R R8, SR_CTAID.X ;  /* 0x0000000000087919 */ /* 0x000ea20000002500 */
[----:B------:R-:W-:Y:S01]  /*17b10*/  ULDC.64 UR14, c[0x0][0x628] ;  /* 0x00018a00000e7ab9 */ /* 0x000fe20000000a00 */
[----:B------:R-:W3:Y:S01]  /*17b20*/  LDC R9, c[0x0][0x144] ;  /* 0x00005100ff097b82 */ /* 0x000ee20000000800 */
[----:B------:R-:W-:Y:S01]  /*17b30*/  ULDC UR6, c[0x0][0x150] ;  /* 0x0000540000067ab9 */ /* 0x000fe20000000800 */
[----:B------:R-:W4:Y:S01]  /*17b40*/  S2R R12, SR_CTAID.Y ;  /* 0x00000000000c7919 */ /* 0x000f220000002600 */
[----:B------:R-:W-:Y:S01]  /*17b50*/  ISETP.NE.U32.AND P0, PT, RZ, UR14, PT ;  /* 0x0000000eff007c0c */ /* 0x000fe2000bf05070 */
[----:B------:R-:W-:Y:S01]  /*17b60*/  ULDC UR17, c[0x0][0x630] ;  /* 0x00018c0000117ab9 */ /* 0x000fe20000000800 */
[----:B------:R-:W-:Y:S02]  /*17b70*/  R2UR UR10, R11 ;  /* 0x000000000b0a72ca */ /* 0x000fe400000e0000 */
[----:B------:R-:W-:Y:S01]  /*17b80*/  ISETP.NE.AND.EX P0, PT, RZ, UR15, PT, P0 ;  /* 0x0000000fff007c0c */ /* 0x000fe2000bf05300 */
[----:B------:R-:W0:Y:S01]  /*17b90*/  LDC.64 R6, c[0x0][0x620] ;  /* 0x00018800ff067b82 */ /* 0x000e220000000a00 */
[----:B------:R-:W-:-:S02]  /*17ba0*/  R2UR UR11, R13 ;  /* 0x000000000d0b72ca */ /* 0x000fc400000e0000 */
[----:B--2---:R-:W-:-:S05]  /*17bb0*/  I2FP.F32.U32 R0, R8 ;  /* 0x0000000800007245 */ /* 0x004fca0000201000 */
[----:B------:R-:W-:-:S06]  /*17bc0*/  FMUL R0, R0, UR6 ;  /* 0x0000000600007c20 */ /* 0x000fcc0008400000 */
[----:B------:R-:W2:Y:S01]  /*17bd0*/  F2I.U32.TRUNC.NTZ R0, R0 ;  /* 0x0000000000007305 */ /* 0x000ea2000020f000 */
[----:B----4-:R-:W-:Y:S05]  /*17be0*/  @!P0 BRA `(.L_x_420) ;  /* 0x0000000000308947 */ /* 0x010fea0003800000 */
        /* <DEDUP_REMOVED lines=12> */
.L_x_420:
[----:B------:R-:W-:Y:S01]  /*17cb0*/  USHF.R.U64 UR14, UR10, UR17, UR11 ;  /* 0x000000110a0e7299 */ /* 0x000fe2000800120b */
[----:B------:R-:W4:Y:S01]  /*17cc0*/  LDC.64 R22, c[0x0][0x640] ;  /* 0x00019000ff167b82 */ /* 0x000f220000000a00 */
[----:B------:R-:W-:Y:S01]  /*17cd0*/  USHF.R.U32.HI UR6, URZ, UR17, UR11 ;  /* 0x000000113f067299 */ /* 0x000fe2000801160b */
[----:B--2---:R-:W-:Y:S02]  /*17ce0*/  IMAD.MOV R10, RZ, RZ, -R0 ;  /* 0x000000ffff0a7224 */ /* 0x004fe400078e0a00 */
[----:B0-----:R-:W-:Y:S01]  /*17cf0*/  IMAD.MOV.U32 R2, RZ, RZ, R11 ;  /* 0x000000ffff027224 */ /* 0x001fe200078e000b */
[----:B------:R-:W-:Y:S01]  /*17d00*/  IADD3 R5, P0, RZ, -UR14, RZ ;  /* 0x8000000eff057c10 */ /* 0x000fe2000ff1e0ff */
[----:B---3--:R-:W-:Y:S02]  /*17d10*/  IMAD R18, R9, R10, R8 ;  /* 0x0000000a09127224 */ /* 0x008fe400078e0208 */
[----:B------:R-:W0:Y:S02]  /*17d20*/  LDC R4, c[0x0][0x618] ;  /* 0x00018600ff047b82 */ /* 0x000e240000000800 */
[----:B------:R-:W-:Y:S01]  /*17d30*/  IMAD.X R3, RZ, RZ, ~UR6, P0 ;  /* 0x80000006ff037e24 */ /* 0x000fe200080e06ff */
[----:B------:R-:W-:-:S03]  /*17d40*/  ULDC UR6, c[0x0][0x154] ;  /* 0x0000550000067ab9 */ /* 0x000fc60000000800 */
[-C--:B------:R-:W-:Y:S02]  /*17d50*/  IMAD R0, R3, R6.reuse, RZ ;  /* 0x0000000603007224 */ /* 0x080fe400078e02ff */
[----:B------:R-:W2:Y:S01]  /*17d60*/  LDC R14, c[0x0][0x608] ;  /* 0x00018200ff0e7b82 */ /* 0x000ea20000000800 */
[----:B------:R-:W-:Y:S02]  /*17d70*/  IMAD.MOV.U32 R3, RZ, RZ, R13 ;  /* 0x000000ffff037224 */ /* 0x000fe400078e000d */
[----:B------:R-:W-:-:S05]  /*17d80*/  IMAD.WIDE.U32 R2, R5, R6, R2 ;  /* 0x0000000605027225 */ /* 0x000fca00078e0002 */
[----:B------:R-:W3:Y:S01]  /*17d90*/  LDC R20, c[0x0][0x658] ;  /* 0x00019600ff147b82 */ /* 0x000ee20000000800 */
[----:B------:R-:W-:Y:S01]  /*17da0*/  IMAD R5, R5, R7, R0 ;  /* 0x0000000705057224 */ /* 0x000fe200078e0200 */
[----:B------:R-:W-:Y:S01]  /*17db0*/  I2FP.F32.U32 R0, R12 ;  /* 0x0000000c00007245 */ /* 0x000fe20000201000 */
[----:B------:R-:W-:Y:S01]  /*17dc0*/  IMAD.MOV.U32 R7, RZ, RZ, 0x1 ;  /* 0x00000001ff077424 */ /* 0x000fe200078e00ff */
[----:B----4-:R-:W-:Y:S01]  /*17dd0*/  ISETP.NE.U32.AND P0, PT, R22, RZ, PT ;  /* 0x000000ff1600720c */ /* 0x010fe20003f05070 */
[----:B------:R-:W-:Y:S02]  /*17de0*/  IMAD.IADD R3, R3, 0x1, R5 ;  /* 0x0000000103037824 */ /* 0x000fe400078e0205 */
[----:B------:R-:W-:Y:S01]  /*17df0*/  FMUL R0, R0, UR6 ;  /* 0x0000000600007c20 */ /* 0x000fe20008400000 */
[----:B------:R-:W4:Y:S01]  /*17e00*/  LDC R15, c[0x0][0x148] ;  /* 0x00005200ff0f7b82 */ /* 0x000f220000000800 */
[----:B------:R-:W-:Y:S01]  /*17e10*/  ISETP.NE.AND.EX P0, PT, R23, RZ, PT, P0 ;  /* 0x000000ff1700720c */ /* 0x000fe20003f05300 */
[----:B------:R-:W-:Y:S01]  /*17e20*/  IMAD.MOV.U32 R5, RZ, RZ, -0x1 ;  /* 0xffffffffff057424 */ /* 0x000fe200078e00ff */
[-CC-:B0-----:R-:W-:Y:S01]  /*17e30*/  SHF.R.U64 R10, R2, R4.reuse, R3.reuse ;  /* 0x00000004020a7219 */ /* 0x181fe20000001203 */
[----:B------:R0:W0:Y:S01]  /*17e40*/  F2I.U32.TRUNC.NTZ R13, R0 ;  /* 0x00000000000d7305 */ /* 0x000022000020f000 */
[----:B------:R-:W-:-:S03]  /*17e50*/  SHF.R.U32.HI R3, RZ, R4, R3 ;  /* 0x00000004ff037219 */ /* 0x000fc60000011603 */
[----:B------:R-:W0:Y:S01]  /*17e60*/  LDC R16, c[0x0][0x600] ;  /* 0x00018000ff107b82 */ /* 0x000e220000000800 */
[-CC-:B--2---:R-:W-:Y:S02]  /*17e70*/  SHF.R.U64 R8, R10, R14.reuse, R3.reuse ;  /* 0x0000000e0a087219 */ /* 0x184fe40000001203 */
[----:B------:R-:W-:-:S05]  /*17e80*/  SHF.R.U32.HI R3, RZ, R14, R3 ;  /* 0x0000000eff037219 */ /* 0x000fca0000011603 */
[----:B------:R-:W2:Y:S01]  /*17e90*/  LDC R17, c[0x0][0x648] ;  /* 0x00019200ff117b82 */ /* 0x000ea20000000800 */
[-CC-:B---3--:R-:W-:Y:S02]  /*17ea0*/  SHF.R.U64 R11, R8, R20.reuse, R3.reuse ;  /* 0x00000014080b7219 */ /* 0x188fe40000001203 */
[-C--:B------:R-:W-:Y:S02]  /*17eb0*/  SHF.L.U32 R5, R5, R20.reuse, RZ ;  /* 0x0000001405057219 */ /* 0x080fe400000006ff */
[-C--:B------:R-:W-:Y:S01]  /*17ec0*/  SHF.R.U32.HI R3, RZ, R20.reuse, R3 ;  /* 0x00000014ff037219 */ /* 0x080fe20000011603 */
[----:B------:R-:W-:Y:S01]  /*17ed0*/  IMAD.MOV.U32 R2, RZ, RZ, R11 ;  /* 0x000000ffff027224 */ /* 0x000fe200078e000b */
[----:B------:R-:W-:Y:S01]  /*17ee0*/  SHF.L.U32 R20, R7, R20, RZ ;  /* 0x0000001407147219 */ /* 0x000fe200000006ff */
[----:B------:R-:W3:Y:S01]  /*17ef0*/  LDC R19, c[0x0][0x638] ;  /* 0x00018e00ff137b82 */ /* 0x000ee20000000800 */
[----:B------:R-:W-:-:S07]  /*17f00*/  LOP3.LUT R43, RZ, R5, RZ, 0x33, !PT ;  /* 0x00000005ff2b7212 */ /* 0x000fce00078e33ff */
[----:B------:R-:W0:Y:S01]  /*17f10*/  LDC R21, c[0x0][0x610] ;  /* 0x00018400ff157b82 */ /* 0x000e220000000800 */
[----:B------:R-:W-:Y:S05]  /*17f20*/  @!P0 BRA `(.L_x_421) ;  /* 0x0000000000288947 */ /* 0x000fea0003800000 */
[----:B0-----:R-:W0:Y:S02]  /*17f30*/  LDC R0, c[0x0][0x64c] ;  /* 0x00019300ff007b82 */ /* 0x001e240000000800 */
[----:B0-----:R-:W-:-:S05]  /*17f40*/  IADD3 R7, P0, R11, R0, RZ ;  /* 0x000000000b077210 */ /* 0x001fca0007f1e0ff */
        /* <DEDUP_REMOVED lines=8> */
.L_x_421:
[----:B0-2---:R-:W-:Y:S01]  /*17fd0*/  SHF.R.U64 R0, R2, R17, R3 ;  /* 0x0000001102007219 */ /* 0x005fe20000001203 */
[----:B------:R-:W-:Y:S01]  /*17fe0*/  VIADD R3, R16, 0xffffffff ;  /* 0xffffffff10037836 */ /* 0x000fe20000000000 */
[----:B------:R-:W-:Y:S01]  /*17ff0*/  LOP3.LUT R43, R8, R43, RZ, 0xc0, !PT ;  /* 0x0000002b082b7212 */ /* 0x000fe200078ec0ff */
[----:B------:R-:W-:Y:S02]  /*18000*/  IMAD.MOV R13, RZ, RZ, -R13 ;  /* 0x000000ffff0d7224 */ /* 0x000fe400078e0a0d */
[----:B------:R-:W-:Y:S01]  /*18010*/  IMAD.MOV R2, RZ, RZ, -R0 ;  /* 0x000000ffff027224 */ /* 0x000fe200078e0a00 */
[----:B------:R-:W-:Y:S01]  /*18020*/  LOP3.LUT R3, R10, R3, RZ, 0xc0, !PT ;  /* 0x000000030a037212 */ /* 0x000fe200078ec0ff */
[----:B------:R-:W-:Y:S02]  /*18030*/  IMAD R43, R20, R0, R43 ;  /* 0x00000000142b7224 */ /* 0x000fe400078e022b */
[----:B----4-:R-:W-:Y:S02]  /*18040*/  @P3 IMAD R18, R15, R13, R12 ;  /* 0x0000000d0f123224 */ /* 0x010fe400078e020c */
[----:B---3--:R-:W-:-:S02]  /*18050*/  IMAD R0, R2, R19, R11 ;  /* 0x0000001302007224 */ /* 0x008fc400078e020b */
[----:B------:R-:W-:Y:S02]  /*18060*/  IMAD R43, R43, R21, R18 ;  /* 0x000000152b2b7224 */ /* 0x000fe400078e0212 */
[----:B------:R-:W-:Y:S02]  /*18070*/  IMAD R2, R0, R16, R3 ;  /* 0x0000001000027224 */ /* 0x000fe400078e0203 */
[----:B------:R-:W-:-:S03]  /*18080*/  IMAD.MOV.U32 R4, RZ, RZ, 0x1 ;  /* 0x00000001ff047424 */ /* 0x000fc600078e00ff */
[----:B------:R-:W-:Y:S02]  /*18090*/  SEL R3, R2, R43, !P3 ;  /* 0x0000002b02037207 */ /* 0x000fe40005800000 */
[----:B------:R-:W-:Y:S02]  /*180a0*/  PRMT R0, R4, 0x7610, R0 ;  /* 0x0000761004007816 */ /* 0x000fe40000000000 */
[----:B------:R-:W-:Y:S01]  /*180b0*/  SEL R43, R43, R2, !P3 ;  /* 0x000000022b2b7207 */ /* 0x000fe20005800000 */
[----:B------:R2:W-:Y:S06]  /*180c0*/  STL [R1+0x284], R3 ;  /* 0x0002840301007387 */ /* 0x0005ec0000100800 */
.L_x_419:
[----:B------:R-:W-:Y:S01]  /*180d0*/  UIADD3 UR5, UR12, UR5, URZ ;  /* 0x000000050c057290 */ /* 0x000fe2000fffe03f */
[----:B------:R3:W-:Y:S01]  /*180e0*/  STL [R1+0x280], R43 ;  /* 0x0002802b01007387 */ /* 0x0007e20000100800 */
[----:B------:R-:W-:Y:S02]  /*180f0*/  LOP3.LUT P0, RZ, R0, 0xff, RZ, 0xc0, !PT ;  /* 0x000000ff00ff7812 */ /* 0x000fe4000780c0ff */
[----:B------:R-:W-:Y:S02]  /*18100*/  USHF.R.U32.HI UR6, URZ, 0x4, UR5 ;  /* 0x000000043f067899 */ /* 0x000fe40008011605 */
[----:B------:R-:W-:Y:S02]  /*18110*/  UISETP.GT.U32.AND UP1, UPT, UR5, 0xf, UPT ;  /* 0x0000000f0500788c */ /* 0x000fe4000bf24070 */
[----:B------:R-:W-:Y:S02]  /*18120*/  ULOP3.LUT UR6, UR6, 0x1, URZ, 0xc0, !UPT ;  /* 0x0000000106067892 */ /* 0x000fe4000f8ec03f */
[----:B------:R-:W-:-:S02]  /*18130*/  UISETP.LT.U32.AND UP1, UPT, UR12, 0x10, UP1 ;  /* 0x000000100c00788c */ /* 0x000fc40008f21070 */
[----:B------:R-:W-:Y:S02]  /*18140*/  UISETP.NE.U32.AND UP0, UPT, UR6, 0x1, UPT ;  /* 0x000000010600788c */ /* 0x000fe4000bf05070 */
[----:B------:R-:W-:Y:S02]  /*18150*/  USEL UR7, URZ, 0x1, !UP1 ;  /* 0x000000013f077887 */ /* 0x000fe4000c800000 */
[----:B------:R-:W-:Y:S02]  /*18160*/  UISETP.GT.U32.AND UP0, UPT, UR12, 0xf, !UP0 ;  /* 0x0000000f0c00788c */ /* 0x000fe4000c704070 */
[----:B------:R-:W-:Y:S02]  /*18170*/  ULOP3.LUT UR5, UR5, 0xf, URZ, 0xc0, !UPT ;  /* 0x0000000f05057892 */ /* 0x000fe4000f8ec03f */
[----:B------:R-:W-:-:S04]  /*18180*/  USEL UR6, URZ, 0x1, !UP0 ;  /* 0x000000013f067887 */ /* 0x000fc8000c000000 */
[----:B------:R-:W-:Y:S01]  /*18190*/  ULOP3.LUT UR4, UR6, UR4, UR7, 0x96, !UPT ;  /* 0x0000000406047292 */ /* 0x000fe2000f8e9607 */
[----:B---3--:R-:W-:Y:S11]  /*181a0*/  @P0 BRA `(.L_x_422) ;  /* 0xfffffe90000c0947 */ /* 0x008ff6000383ffff */
[----:B------:R-:W-:Y:S05]  /*181b0*/  EXIT ;  /* 0x000000000000794d */ /* 0x000fea0003800000 */
.L_x_4:
[----:B------:R-:W2:Y:S01]  /*181c0*/  LDL R15, [R1+0x27c] ;  /* 0x00027c00010f7983 */ /* 0x000ea20000100800 */
[----:B------:R-:W-:-:S03]  /*181d0*/  ULDC.64 UR4, c[0x0][0x650] ;  /* 0x0001940000047ab9 */ /* 0x000fc60000000a00 */
[----:B------:R-:W3:Y:S01]  /*181e0*/  LDL R18, [R1+0x278] ;  /* 0x0002780001127983 */ /* 0x000ee20000100800 */
[----:B------:R-:W-:Y:S01]  /*181f0*/  PRMT R0, RZ, 0x7610, R0 ;  /* 0x00007610ff007816 */ /* 0x000fe20000000000 */
[----:B------:R-:W-:Y:S02]  /*18200*/  IMAD.MOV.U32 R4, RZ, RZ, -0x1 ;  /* 0xffffffffff047424 */ /* 0x000fe400078e00ff */
[----:B------:R-:W-:Y:S02]  /*18210*/  IMAD.MOV.U32 R5, RZ, RZ, -0x1 ;  /* 0xffffffffff057424 */ /* 0x000fe400078e00ff */
[----:B------:R-:W-:Y:S01]  /*18220*/  IMAD.MOV.U32 R6, RZ, RZ, -0x1 ;  /* 0xffffffffff067424 */ /* 0x000fe200078e00ff */
[----:B--2---:R-:W-:-:S04]  /*18230*/  ISETP.GE.U32.AND P0, PT, R15, UR4, PT ;  /* 0x000000040f007c0c */ /* 0x004fc8000bf06070 */
[----:B---3--:R-:W-:-:S13]  /*18240*/  ISETP.GE.U32.AND.EX P0, PT, R18, UR5, PT, P0 ;  /* 0x0000000512007c0c */ /* 0x008fda000bf06100 */
[----:B------:R-:W-:Y:S05]  /*18250*/  @P0 BRA `(.L_x_423) ;  /* 0x0000000400640947 */ /* 0x000fea0003800000 */
[----:B------:R-:W0:Y:S01]  /*18260*/  LDC.64 R12, c[0x0][0x628] ;  /* 0x00018a00ff0c7b82 */ /* 0x000e220000000a00 */
[----:B------:R-:W-:Y:S02]  /*18270*/  IMAD.MOV.U32 R8, RZ, RZ, R15 ;  /* 0x000000ffff087224 */ /* 0x000fe400078e000f */
[----:B------:R-:W-:-:S05]  /*18280*/  IMAD.MOV.U32 R9, RZ, RZ, R18 ;  /* 0x000000ffff097224 */ /* 0x000fca00078e0012 */
[----:B------:R-:W1:Y:S08]  /*18290*/  LDC R14, c[0x0][0x630] ;  /* 0x00018c00ff0e7b82 */ /* 0x000e700000000800 */
[----:B------:R-:W2:Y:S01]  /*182a0*/  LDC.64 R16, c[0x0][0x620] ;  /* 0x00018800ff107b82 */ /* 0x000ea20000000a00 */
[----:B0-----:R-:W-:-:S04]  /*182b0*/  ISETP.NE.U32.AND P0, PT, R12, RZ, PT ;  /* 0x000000ff0c00720c */ /* 0x001fc80003f05070 */
[----:B------:R-:W-:-:S13]  /*182c0*/  ISETP.NE.AND.EX P0, PT, R13, RZ, PT, P0 ;  /* 0x000000ff0d00720c */ /* 0x000fda0003f05300 */
[----:B-12---:R-:W-:Y:S05]  /*182d0*/  @!P0 BRA `(.L_x_424) ;  /* 0x0000000000288947 */ /* 0x006fea0003800000 */
[----:B------:R-:W0:Y:S02]  /*182e0*/  LDC R0, c[0x0][0x634] ;  /* 0x00018d00ff007b82 */ /* 0x000e240000000800 */
        /* <DEDUP_REMOVED lines=9> */
.L_x_424:
[-CC-:B------:R-:W-:Y:S01]  /*18380*/  SHF.R.U64 R11, R8, R14.reuse, R9.reuse ;  /* 0x0000000e080b7219 */ /* 0x180fe20000001209 */
[----:B------:R-:W0:Y:S01]  /*18390*/  LDC R6, c[0x0][0x618] ;  /* 0x00018600ff067b82 */ /* 0x000e220000000800 */
[----:B------:R-:W-:Y:S01]  /*183a0*/  SHF.R.U32.HI R0, RZ, R14, R9 ;  /* 0x0000000eff007219 */ /* 0x000fe20000011609 */
[----:B------:R-:W-:Y:S01]  /*183b0*/  ULDC UR4, c[0x0][0x150] ;  /* 0x0000540000047ab9 */ /* 0x000fe20000000800 */
[----:B------:R-:W-:Y:S01]  /*183c0*/  IADD3 R3, P0, RZ, -R11, RZ ;  /* 0x8000000bff037210 */ /* 0x000fe20007f1e0ff */
[----:B------:R-:W-:Y:S01]  /*183d0*/  IMAD.MOV.U32 R4, RZ, RZ, R15 ;  /* 0x000000ffff047224 */ /* 0x000fe200078e000f */
[----:B------:R-:W-:Y:S01]  /*183e0*/  I2FP.F32.U32 R8, R2 ;  /* 0x0000000200087245 */ /* 0x000fe20000201000 */
[----:B------:R-:W-:Y:S02]  /*183f0*/  IMAD.MOV.U32 R5, RZ, RZ, R18 ;  /* 0x000000ffff057224 */ /* 0x000fe400078e0012 */
[----:B------:R-:W1:Y:S01]  /*18400*/  LDC.64 R20, c[0x0][0x640] ;  /* 0x00019000ff147b82 */ /* 0x000e620000000a00 */
[----:B------:R-:W-:-:S02]  /*18410*/  IMAD.X R7, RZ, RZ, ~R0, P0 ;  /* 0x000000ffff077224 */ /* 0x000fc400000e0e00 */
[----:B------:R-:W-:Y:S01]  /*18420*/  FMUL R9, R8, UR4 ;  /* 0x0000000408097c20 */ /* 0x000fe20008400000 */
[----:B------:R-:W-:Y:S01]  /*18430*/  IMAD.WIDE.U32 R4, R3, R16, R4 ;  /* 0x0000001003047225 */ /* 0x000fe200078e0004 */
[----:B------:R-:W-:-:S03]  /*18440*/  ULDC UR4, c[0x0][0x154] ;  /* 0x0000550000047ab9 */ /* 0x000fc60000000800 */
[----:B------:R-:W-:Y:S01]  /*18450*/  IMAD R0, R7, R16, RZ ;  /* 0x0000001007007224 */ /* 0x000fe200078e02ff */
[----:B------:R-:W2:Y:S01]  /*18460*/  LDC R13, c[0x0][0x144] ;  /* 0x00005100ff0d7b82 */ /* 0x000ea20000000800 */
[----:B------:R-:W3:Y:S02]  /*18470*/  F2I.U32.TRUNC.NTZ R9, R9 ;  /* 0x0000000900097305 */ /* 0x000ee4000020f000 */
[----:B------:R-:W-:-:S04]  /*18480*/  IMAD R3, R3, R17, R0 ;  /* 0x0000001103037224 */ /* 0x000fc800078e0200 */
[----:B------:R-:W-:Y:S01]  /*18490*/  IMAD.IADD R3, R5, 0x1, R3 ;  /* 0x0000000105037824 */ /* 0x000fe200078e0203 */
[----:B------:R-:W4:Y:S04]  /*184a0*/  LDC R12, c[0x0][0x608] ;  /* 0x00018200ff0c7b82 */ /* 0x000f280000000800 */
[----:B0-----:R-:W-:Y:S02]  /*184b0*/  SHF.R.U64 R8, R4, R6, R3 ;  /* 0x0000000604087219 */ /* 0x001fe40000001203 */
[----:B------:R-:W-:Y:S02]  /*184c0*/  I2FP.F32.U32 R4, R10 ;  /* 0x0000000a00047245 */ /* 0x000fe40000201000 */
[----:B------:R-:W0:Y:S01]  /*184d0*/  LDC R7, c[0x0][0x658] ;  /* 0x00019600ff077b82 */ /* 0x000e220000000800 */
[----:B-1----:R-:W-:Y:S01]  /*184e0*/  ISETP.NE.U32.AND P0, PT, R20, RZ, PT ;  /* 0x000000ff1400720c */ /* 0x002fe20003f05070 */
[----:B---3--:R-:W-:Y:S01]  /*184f0*/  IMAD.MOV R0, RZ, RZ, -R9 ;  /* 0x000000ffff007224 */ /* 0x008fe200078e0a09 */
[----:B------:R-:W-:Y:S01]  /*18500*/  SHF.R.U32.HI R3, RZ, R6, R3 ;  /* 0x00000006ff037219 */ /* 0x000fe20000011603 */
[----:B------:R-:W-:Y:S01]  /*18510*/  FMUL R4, R4, UR4 ;  /* 0x0000000404047c20 */ /* 0x000fe20008400000 */
[----:B------:R-:W-:Y:S01]  /*18520*/  ISETP.NE.AND.EX P0, PT, R21, RZ, PT, P0 ;  /* 0x000000ff1500720c */ /* 0x000fe20003f05300 */
[----:B------:R-:W-:-:S02]  /*18530*/  IMAD.MOV.U32 R6, RZ, RZ, -0x1 ;  /* 0xffffffffff067424 */ /* 0x000fc400078e00ff */
[----:B------:R-:W1:Y:S01]  /*18540*/  LDC R17, c[0x0][0x148] ;  /* 0x00005200ff117b82 */ /* 0x000e620000000800 */
[----:B--2---:R-:W-:Y:S02]  /*18550*/  IMAD R19, R13, R0, R2 ;  /* 0x000000000d137224 */ /* 0x004fe400078e0202 */
[----:B------:R-:W-:-:S05]  /*18560*/  IMAD.MOV.U32 R2, RZ, RZ, 0x1 ;  /* 0x00000001ff027424 */ /* 0x000fca00078e00ff */
[----:B------:R-:W2:Y:S01]  /*18570*/  LDC R14, c[0x0][0x600] ;  /* 0x00018000ff0e7b82 */ /* 0x000ea20000000800 */
[-CC-:B----4-:R-:W-:Y:S02]  /*18580*/  SHF.R.U64 R13, R8, R12.reuse, R3.reuse ;  /* 0x0000000c080d7219 */ /* 0x190fe40000001203 */
[----:B------:R-:W-:Y:S02]  /*18590*/  SHF.R.U32.HI R0, RZ, R12, R3 ;  /* 0x0000000cff007219 */ /* 0x000fe40000011603 */
[----:B------:R3:W4:Y:S03]  /*185a0*/  F2I.U32.TRUNC.NTZ R12, R4 ;  /* 0x00000004000c7305 */ /* 0x000726000020f000 */
[----:B------:R-:W1:Y:S01]  /*185b0*/  LDC R16, c[0x0][0x648] ;  /* 0x00019200ff107b82 */ /* 0x000e620000000800 */
[-C--:B0-----:R-:W-:Y:S02]  /*185c0*/  SHF.R.U64 R15, R13, R7.reuse, R0 ;  /* 0x000000070d0f7219 */ /* 0x081fe40000001200 */
[----:B------:R-:W-:-:S02]  /*185d0*/  SHF.L.U32 R6, R6, R7, RZ ;  /* 0x0000000706067219 */ /* 0x000fc400000006ff */
[-C--:B------:R-:W-:Y:S01]  /*185e0*/  SHF.L.U32 R22, R2, R7.reuse, RZ ;  /* 0x0000000702167219 */ /* 0x080fe200000006ff */
[----:B------:R-:W-:Y:S01]  /*185f0*/  IMAD.MOV.U32 R2, RZ, RZ, R15 ;  /* 0x000000ffff027224 */ /* 0x000fe200078e000f */
[----:B------:R-:W-:Y:S01]  /*18600*/  SHF.R.U32.HI R3, RZ, R7, R0 ;  /* 0x00000007ff037219 */ /* 0x000fe20000011600 */
[----:B------:R-:W0:Y:S01]  /*18610*/  LDC R18, c[0x0][0x638] ;  /* 0x00018e00ff127b82 */ /* 0x000e220000000800 */
[----:B------:R-:W-:-:S07]  /*18620*/  LOP3.LUT R24, RZ, R6, RZ, 0x33, !PT ;  /* 0x00000006ff187212 */ /* 0x000fce00078e33ff */
[----:B------:R-:W0:Y:S01]  /*18630*/  LDC R23, c[0x0][0x610] ;  /* 0x00018400ff177b82 */ /* 0x000e220000000800 */
[----:B---34-:R-:W-:Y:S05]  /*18640*/  @!P0 BRA `(.L_x_425) ;  /* 0x0000000000288947 */ /* 0x018fea0003800000 */
[----:B------:R-:W3:Y:S02]  /*18650*/  LDC R0, c[0x0][0x64c] ;  /* 0x00019300ff007b82 */ /* 0x000ee40000000800 */
[----:B---3--:R-:W-:-:S05]  /*18660*/  IADD3 R7, P0, R15, R0, RZ ;  /* 0x000000000f077210 */ /* 0x008fca0007f1e0ff */
        /* <DEDUP_REMOVED lines=8> */
.L_x_425:
[----:B-1----:R-:W-:Y:S01]  /*186f0*/  SHF.R.U64 R3, R2, R16, R3 ;  /* 0x0000001002037219 */ /* 0x002fe20000001203 */
[----:B--2---:R-:W-:Y:S01]  /*18700*/  VIADD R5, R14, 0xffffffff ;  /* 0xffffffff0e057836 */ /* 0x004fe20000000000 */
[----:B------:R-:W-:Y:S01]  /*18710*/  LOP3.LUT R0, R13, R24, RZ, 0xc0, !PT ;  /* 0x000000180d007212 */ /* 0x000fe200078ec0ff */
[----:B------:R-:W-:Y:S02]  /*18720*/  IMAD.MOV R12, RZ, RZ, -R12 ;  /* 0x000000ffff0c7224 */ /* 0x000fe400078e0a0c */
[----:B------:R-:W-:Y:S02]  /*18730*/  IMAD.MOV R2, RZ, RZ, -R3 ;  /* 0x000000ffff027224 */ /* 0x000fe400078e0a03 */
[----:B------:R-:W-:Y:S01]  /*18740*/  IMAD R4, R22, R3, R0 ;  /* 0x0000000316047224 */ /* 0x000fe200078e0200 */
[----:B------:R-:W-:Y:S01]  /*18750*/  LOP3.LUT R3, R8, R5, RZ, 0xc0, !PT ;  /* 0x0000000508037212 */ /* 0x000fe200078ec0ff */
[----:B------:R-:W-:Y:S02]  /*18760*/  @P3 IMAD R19, R17, R12, R10 ;  /* 0x0000000c11133224 */ /* 0x000fe400078e020a */
[----:B0-----:R-:W-:-:S02]  /*18770*/  IMAD R0, R2, R18, R15 ;  /* 0x0000001202007224 */ /* 0x001fc400078e020f */
[----:B------:R-:W-:Y:S02]  /*18780*/  IMAD R4, R4, R23, R19 ;  /* 0x0000001704047224 */ /* 0x000fe400078e0213 */
[----:B------:R-:W-:Y:S02]  /*18790*/  IMAD R3, R0, R14, R3 ;  /* 0x0000000e00037224 */ /* 0x000fe400078e0203 */
[----:B------:R-:W-:Y:S02]  /*187a0*/  IMAD.MOV.U32 R2, RZ, RZ, 0x1 ;  /* 0x00000001ff027424 */ /* 0x000fe400078e00ff */
[----:B------:R-:W-:Y:S01]  /*187b0*/  IMAD.MOV.U32 R6, RZ, RZ, R11 ;  /* 0x000000ffff067224 */ /* 0x000fe200078e000b */
[----:B------:R-:W-:Y:S02]  /*187c0*/  SEL R5, R3, R4, !P3 ;  /* 0x0000000403057207 */ /* 0x000fe40005800000 */
[----:B------:R-:W-:Y:S02]  /*187d0*/  PRMT R0, R2, 0x7610, R0 ;  /* 0x0000761002007816 */ /* 0x000fe40000000000 */
[----:B------:R-:W-:-:S07]  /*187e0*/  SEL R4, R4, R3, !P3 ;  /* 0x0000000304047207 */ /* 0x000fce0005800000 */
.L_x_423:
[----:B------:R-:W-:-:S08]  /*187f0*/  NOP ;  /* 0x0000000000007918 */ /* 0x000fd00000000000 */
[----:B------:R-:W0:-:S00]  /*18800*/  USETMAXREG.DEALLOC.CTAPOOL 0x28 ;  /* 0x00000028000079c8 */ /* 0x000e0000080e0500 */
[----:B------:R-:W-:-:S13]  /*18810*/  ISETP.NE.AND P0, PT, RZ, UR8, PT ;  /* 0x00000008ff007c0c */ /* 0x000fda000bf05270 */
[----:B------:R-:W-:Y:S05]  /*18820*/  @P0 EXIT ;  /* 0x000000000000094d */ /* 0x000fea0003800000 */
[----:B0-----:R-:W-:Y:S01]  /*18830*/  LOP3.LUT P0, RZ, R0, 0xff, RZ, 0xc0, !PT ;  /* 0x000000ff00ff7812 */ /* 0x001fe2000780c0ff */
[----:B------:R-:W-:Y:S02]  /*18840*/  IMAD.MOV.U32 R8, RZ, RZ, 0x1 ;  /* 0x00000001ff087424 */ /* 0x000fe400078e00ff */
[----:B------:R-:W-:-:S10]  /*18850*/  IMAD.MOV.U32 R0, RZ, RZ, RZ ;  /* 0x000000ffff007224 */ /* 0x000fd400078e00ff */
[----:B------:R-:W-:Y:S05]  /*18860*/  @!P0 BRA `(.L_x_426) ;  /* 0x0000000c00508947 */ /* 0x000fea0003800000 */
[----:B------:R-:W0:Y:S01]  /*18870*/  LDC R0, c[0x0][0x28c] ;  /* 0x0000a300ff007b82 */ /* 0x000e220000000800 */
[----:B------:R-:W1:Y:S01]  /*18880*/  S2R R2, SR_TID.X ;  /* 0x0000000000027919 */ /* 0x000e620000002100 */
[----:B------:R-:W-:Y:S01]  /*18890*/  ULDC UR5, c[0x0][0x658] ;  /* 0x0001960000057ab9 */ /* 0x000fe20000000800 */
[----:B------:R-:W-:Y:S01]  /*188a0*/  UMOV UR7, 0xffffffff ;  /* 0xffffffff00077882 */ /* 0x000fe20000000000 */
[----:B------:R-:W-:Y:S01]  /*188b0*/  ULDC UR6, c[0x0][0xc] ;  /* 0x0000030000067ab9 */ /* 0x000fe20000000800 */
[----:B------:R-:W-:Y:S01]  /*188c0*/  USHF.L.U32 UR9, UR7, UR5, URZ ;  /* 0x0000000507097299 */ /* 0x000fe2000800063f */
[----:B------:R-:W-:Y:S01]  /*188d0*/  BSSY B0, `(.L_x_426) ;  /* 0x00000cd000007945 */ /* 0x000fe20003800000 */
[----:B------:R-:W-:Y:S01]  /*188e0*/  UMOV UR8, 0x1 ;  /* 0x0000000100087882 */ /* 0x000fe20000000000 */
[----:B------:R-:W-:Y:S01]  /*188f0*/  ULDC UR7, c[0x0][0x10] ;  /* 0x0000040000077ab9 */ /* 0x000fe20000000800 */
[----:B------:R-:W-:Y:S01]  /*18900*/  USHF.L.U32 UR5, UR8, UR5, URZ ;  /* 0x0000000508057299 */ /* 0x000fe2000800063f */
[----:B------:R-:W-:Y:S01]  /*18910*/  IMAD.MOV.U32 R11, RZ, RZ, 0x1 ;  /* 0x00000001ff0b7424 */ /* 0x000fe200078e00ff */
[----:B------:R-:W-:Y:S01]  /*18920*/  UIMAD.WIDE.U32 UR6, UR6, UR7, URZ ;  /* 0x00000007060672a5 */ /* 0x000fe2000f8e003f */
[----:B------:R-:W-:Y:S01]  /*18930*/  IMAD.MOV.U32 R8, RZ, RZ, 0x1 ;  /* 0x00000001ff087424 */ /* 0x000fe200078e00ff */
[----:B------:R-:W-:Y:S01]  /*18940*/  ULDC UR8, c[0x0][0x14] ;  /* 0x0000050000087ab9 */ /* 0x000fe20000000800 */
[----:B------:R-:W-:Y:S01]  /*18950*/  ULDC UR4, c[0x0][0x600] ;  /* 0x0001800000047ab9 */ /* 0x000fe20000000800 */
[----:B------:R-:W-:-:S02]  /*18960*/  UIMAD.WIDE.U32 UR22, UR6, UR8, URZ ;  /* 0x00000008061672a5 */ /* 0x000fc4000f8e003f */
[----:B------:R-:W-:Y:S02]  /*18970*/  UIMAD UR16, UR7, UR8, URZ ;  /* 0x00000008071072a4 */ /* 0x000fe4000f8e023f */
[----:B------:R-:W-:Y:S02]  /*18980*/  ULOP3.LUT UR21, UR13, 0x2, URZ, 0xfc, !UPT ;  /* 0x000000020d157892 */ /* 0x000fe4000f8efc3f */
[----:B------:R-:W-:Y:S02]  /*18990*/  UIADD3 UR4, UR4, -0x1, URZ ;  /* 0xffffffff04047890 */ /* 0x000fe4000fffe03f */
[----:B------:R-:W-:Y:S01]  /*189a0*/  ULOP3.LUT UR19, URZ, UR9, URZ, 0x33, !UPT ;  /* 0x000000093f137292 */ /* 0x000fe2000f8e333f */
[----:B0-----:R-:W-:Y:S01]  /*189b0*/  VIADD R0, R0, 0x1f ;  /* 0x0000001f00007836 */ /* 0x001fe20000000000 */
[----:B------:R-:W-:Y:S01]  /*189c0*/  UIADD3 UR16, UR23, UR16, URZ ;  /* 0x0000001017107290 */ /* 0x000fe2000fffe03f */
[----:B------:R-:W-:-:S03]  /*189d0*/  ULDC.64 UR24, c[0x0][0x198] ;  /* 0x0000660000187ab9 */ /* 0x000fc60000000a00 */
[----:B------:R-:W-:-:S04]  /*189e0*/  SHF.R.S32.HI R3, RZ, 0x1f, R0 ;  /* 0x0000001fff037819 */ /* 0x000fc80000011400 */
[----:B------:R-:W-:Y:S01]  /*189f0*/  LEA.HI R3, R3, R0, RZ, 0x5 ;  /* 0x0000000003037211 */ /* 0x000fe200078f28ff */
[----:B------:R-:W-:Y:S01]  /*18a00*/  IMAD.MOV.U32 R0, RZ, RZ, RZ ;  /* 0x000000ffff007224 */ /* 0x000fe200078e00ff */
[C---:B-1----:R-:W-:Y:S02]  /*18a10*/  LOP3.LUT P4, RZ, R2.reuse, 0x7f, RZ, 0xc0, !PT ;  /* 0x0000007f02ff7812 */ /* 0x042fe4000788c0ff */
[----:B------:R-:W-:Y:S02]  /*18a20*/  SHF.R.S32.HI R13, RZ, 0x5, R3 ;  /* 0x00000005ff0d7819 */ /* 0x000fe40000011403 */
[----:B------:R-:W-:-:S03]  /*18a30*/  LOP3.LUT P0, RZ, R2, 0x1f, RZ, 0xc0, !PT ;  /* 0x0000001f02ff7812 */ /* 0x000fc6000780c0ff */
[----:B------:R-:W-:Y:S01]  /*18a40*/  VIADD R10, R13, 0x1 ;  /* 0x000000010d0a7836 */ /* 0x000fe20000000000 */
[----:B------:R-:W-:-:S13]  /*18a50*/  PLOP3.LUT P0, PT, P0, P4, PT, 0x8a, 0x0 ;  /* 0x000000000000781c */ /* 0x000fda0000709172 */
.L_x_438:
[----:B------:R-:W-:-:S03]  /*18a60*/  UMOV UR6, 0xffffffff ;  /* 0xffffffff00067882 */ /* 0x000fc60000000000 */
[----:B------:R-:W-:Y:S05]  /*18a70*/  BRA.DIV UR6, `(.L_x_427) ;  /* 0x0000001606787947 */ /* 0x000fea000b800000 */
[----:B------:R-:W-:-:S13]  /*18a80*/  ELECT P1, URZ, PT ;  /* 0x00000000003f782f */ /* 0x000fda0003820000 */
.L_x_461:
[----:B------:R-:W0:Y:S01]  /*18a90*/  LDC R2, c[0x0][0x28c] ;  /* 0x0000a300ff027b82 */ /* 0x000e220000000800 */
[----:B------:R-:W-:Y:S01]  /*18aa0*/  BSSY B1, `(.L_x_428) ;  /* 0x0000038000017945 */ /* 0x000fe20003800000 */
[----:B0-----:R-:W-:-:S13]  /*18ab0*/  ISETP.LT.OR P1, PT, R2, 0x1, !P1 ;  /* 0x000000010200780c */ /* 0x001fda0004f21670 */
[----:B------:R-:W-:Y:S05]  /*18ac0*/  @P1 BRA `(.L_x_429) ;  /* 0x0000000000d41947 */ /* 0x000fea0003800000 */
[----:B------:R-:W-:Y:S02]  /*18ad0*/  IMAD.SHL.U32 R14, R4, 0x100, RZ ;  /* 0x00000100040e7824 */ /* 0x000fe400078e00ff */
[----:B------:R-:W-:Y:S02]  /*18ae0*/  IMAD R9, R5, 0xc0, RZ ;  /* 0x000000c005097824 */ /* 0x000fe400078e02ff */
[----:B------:R-:W-:Y:S02]  /*18af0*/  IMAD.MOV.U32 R16, RZ, RZ, RZ ;  /* 0x000000ffff107224 */ /* 0x000fe400078e00ff */
[----:B------:R-:W-:Y:S02]  /*18b00*/  IMAD.MOV.U32 R2, RZ, RZ, R10 ;  /* 0x000000ffff027224 */ /* 0x000fe400078e000a */
[----:B------:R-:W-:Y:S02]  /*18b10*/  IMAD.MOV.U32 R3, RZ, RZ, R8 ;  /* 0x000000ffff037224 */ /* 0x000fe400078e0008 */
[----:B------:R-:W-:-:S07]  /*18b20*/  IMAD.MOV.U32 R4, RZ, RZ, R0 ;  /* 0x000000ffff047224 */ /* 0x000fce00078e0000 */
.L_x_433:
[----:B------:R-:W0:Y:S01]  /*18b30*/  S2R R12, SR_CgaCtaId ;  /* 0x00000000000c7919 */ /* 0x000e220000008800 */
[----:B------:R-:W-:Y:S01]  /*18b40*/  MOV R5, 0x400 ;  /* 0x0000040000057802 */ /* 0x000fe20000000f00 */
[----:B------:R-:W1:Y:S03]  /*18b50*/  @!P4 LDC R7, c[0x0][0x500] ;  /* 0x00014000ff07cb82 */ /* 0x000e660000000800 */
[----:B0-----:R-:W-:Y:S02]  /*18b60*/  LEA R15, R12, R5, 0x18 ;  /* 0x000000050c0f7211 */ /* 0x001fe400078ec0ff */
[----:B------:R-:W-:-:S03]  /*18b70*/  SHF.L.U32 R5, R3, 0x1f, RZ ;  /* 0x0000001f03057819 */ /* 0x000fc600000006ff */
[----:B------:R-:W-:-:S04]  /*18b80*/  IMAD R12, R4, 0x8, R15 ;  /* 0x00000008040c7824 */ /* 0x000fc800078e020f */
[----:B------:R-:W0:Y:S02]  /*18b90*/  SYNCS.PHASECHK.TRANS64.TRYWAIT P1, [R12+URZ+0x80], R5 ;  /* 0x000080050c0075a7 */ /* 0x000e24000802017f */
[----:B01----:R-:W-:Y:S05]  /*18ba0*/  @!P1 BRA `(.L_x_430) ;  /* 0x00000014004c9947 */ /* 0x003fea0003800000 */
.L_x_462:
[----:B------:R-:W-:Y:S01]  /*18bb0*/  UPRMT UR6, UR21, 0x9910, URZ ;  /* 0x0000991015067896 */ /* 0x000fe2000800003f */
[----:B------:R1:W-:Y:S03]  /*18bc0*/  @!P4 SYNCS.ARRIVE.TRANS64 RZ, [R12+URZ], R7 ;  /* 0x000000070cffc9a7 */ /* 0x0003e6000800003f */
[----:B------:R-:W-:-:S06]  /*18bd0*/  UISETP.NE.AND UP0, UPT, UR6, 0x2, UPT ;  /* 0x000000020600788c */ /* 0x000fcc000bf05270 */
[----:B------:R-:W-:-:S13]  /*18be0*/  PLOP3.LUT P1, PT, PT, PT, UP0, 0x80, 0x0 ;  /* 0x000000000000781c */ /* 0x000fda0003f2f008 */
[----:B-1----:R-:W-:Y:S05]  /*18bf0*/  @P1 BRA `(.L_x_431) ;  /* 0x0000000000041947 */ /* 0x002fea0003800000 */
[----:B------:R-:W-:Y:S01]  /*18c00*/  BPT.TRAP 0x1 ;  /* 0x000000040000795c */ /* 0x000fe20000300000 */
.L_x_431:
[----:B------:R-:W-:Y:S05]  /*18c10*/  @P0 BRA `(.L_x_432) ;  /* 0x0000000000040947 */ /* 0x000fea0003800000 */
[----:B------:R-:W-:Y:S01]  /*18c20*/  BPT.TRAP 0x1 ;  /* 0x000000040000795c */ /* 0x000fe20000300000 */
.L_x_432:
[--C-:B0-----:R-:W-:Y:S01]  /*18c30*/  IMAD R5, R4, 0x2000, R15.reuse ;  /* 0x0000200004057824 */ /* 0x101fe200078e020f */
[----:B------:R-:W-:Y:S01]  /*18c40*/  R2UR UR9, R12 ;  /* 0x000000000c0972ca */ /* 0x000fe200000e0000 */
[----:B------:R-:W-:Y:S01]  /*18c50*/  IMAD R15, R4, 0x1800, R15 ;  /* 0x00001800040f7824 */ /* 0x000fe200078e020f */
[----:B------:R-:W-:Y:S01]  /*18c60*/  UIADD3 UR6, UP0, UR24, 0xf0, URZ ;  /* 0x000000f018067890 */ /* 0x000fe2000ff1e03f */
[----:B------:R-:W-:Y:S01]  /*18c70*/  VIADD R2, R2, 0xffffffff ;  /* 0xffffffff02027836 */ /* 0x000fe20000000000 */
[----:B------:R-:W-:Y:S01]  /*18c80*/  R2UR UR7, R5 ;  /* 0x00000000050772ca */ /* 0x000fe200000e0000 */
[----:B------:R-:W-:Y:S01]  /*18c90*/  UIADD3 UR26, UP1, UR24, 0x1f0, URZ ;  /* 0x000001f0181a7890 */ /* 0x000fe2000ff3e03f */
[----:B------:R-:W-:Y:S01]  /*18ca0*/  R2UR UR8, R15 ;  /* 0x000000000f0872ca */ /* 0x000fe200000e0000 */
[----:B------:R-:W-:Y:S01]  /*18cb0*/  VIADD R4, R4, 0x1 ;  /* 0x0000000104047836 */ /* 0x000fe20000000000 */
[----:B------:R-:W-:Y:S01]  /*18cc0*/  R2UR UR11, R14 ;  /* 0x000000000e0b72ca */ /* 0x000fe200000e0000 */
[----:B------:R-:W-:Y:S01]  /*18cd0*/  UIADD3.X UR27, URZ, UR25, URZ, UP1, !UPT ;  /* 0x000000193f1b7290 */ /* 0x000fe20008ffe43f */
[----:B------:R-:W-:Y:S01]  /*18ce0*/  R2UR UR10, R16 ;  /* 0x00000000100a72ca */ /* 0x000fe200000e0000 */
[----:B------:R-:W-:Y:S01]  /*18cf0*/  UMOV UR14, 0x0 ;  /* 0x00000000000e7882 */ /* 0x000fe20000000000 */
[----:B------:R-:W-:Y:S01]  /*18d00*/  R2UR UR12, R6 ;  /* 0x00000000060c72ca */ /* 0x000fe200000e0000 */
[----:B------:R-:W-:Y:S01]  /*18d10*/  UMOV UR15, 0x10000000 ;  /* 0x10000000000f7882 */ /* 0x000fe20000000000 */
[----:B------:R-:W-:Y:S01]  /*18d20*/  R2UR UR20, R9 ;  /* 0x00000000091472ca */ /* 0x000fe200000e0000 */
[----:B------:R-:W-:Y:S01]  /*18d30*/  VIADD R16, R16, 0x20 ;  /* 0x0000002010107836 */ /* 0x000fe20000000000 */
[----:B------:R-:W-:Y:S01]  /*18d40*/  ISETP.GT.AND P2, PT, R2, 0x1, PT ;  /* 0x000000010200780c */ /* 0x000fe20003f44270 */
[----:B------:R-:W-:Y:S01]  /*18d50*/  UIADD3 UR17, UR7, 0x200, URZ ;  /* 0x0000020007117890 */ /* 0x000fe2000fffe03f */
[----:B------:R-:W-:Y:S01]  /*18d60*/  ISETP.NE.AND P1, PT, R4, 0x10, PT ;  /* 0x000000100400780c */ /* 0x000fe20003f25270 */
[----:B------:R-:W-:-:S02]  /*18d70*/  UIADD3.X UR7, URZ, UR25, URZ, UP0, !UPT ;  /* 0x000000193f077290 */ /* 0x000fc400087fe43f */
[----:B------:R-:W-:Y:S01]  /*18d80*/  UIADD3 UR18, UR8, 0x20200, URZ ;  /* 0x0002020008127890 */ /* 0x000fe2000fffe03f */
[----:B------:R-:W-:Y:S02]  /*18d90*/  SEL R12, RZ, 0x1, P1 ;  /* 0x00000001ff0c7807 */ /* 0x000fe40000800000 */
[----:B------:R-:W-:Y:S01]  /*18da0*/  UMOV UR8, UR17 ;  /* 0x0000001100087c82 */ /* 0x000fe20008000000 */
[----:B------:R-:W-:Y:S02]  /*18db0*/  SEL R4, R4, RZ, P1 ;  /* 0x000000ff04047207 */ /* 0x000fe40000800000 */
[----:B------:R-:W-:Y:S01]  /*18dc0*/  LOP3.LUT R3, R3, R12, RZ, 0x3c, !PT ;  /* 0x0000000c03037212 */ /* 0x000fe200078e3cff */
[----:B------:R0:W-:Y:S02]  /*18dd0*/  UTMALDG.3D [UR8], [UR6], desc[UR14] ;  /* 0x00000e08060075b4 */ /* 0x0001e40008011000 */
[----:B0-----:R-:W-:Y:S01]  /*18de0*/  UMOV UR8, UR18 ;  /* 0x0000001200087c82 */ /* 0x001fe20008000000 */
[----:B------:R-:W-:-:S02]  /*18df0*/  UMOV UR11, UR20 ;  /* 0x00000014000b7c82 */ /* 0x000fc40008000000 */
[----:B------:R0:W-:Y:S02]  /*18e00*/  UTMALDG.3D [UR8], [UR26], desc[UR14] ;  /* 0x00000e081a0075b4 */ /* 0x0001e40008011000 */
[----:B0-----:R-:W-:Y:S05]  /*18e10*/  @P2 BRA `(.L_x_433) ;  /* 0xfffffffc00442947 */ /* 0x001fea000383ffff */
.L_x_429:
[----:B------:R-:W-:Y:S05]  /*18e20*/  BSYNC B1 ;  /* 0x0000000000017941 */ /* 0x000fea0003800000 */
.L_x_428:
[----:B------:R-:W2:Y:S01]  /*18e30*/  LDL.LU R18, [R1+0x278] ;  /* 0x0002780001127983 */ /* 0x000ea20000300800 */
[----:B------:R-:W-:Y:S01]  /*18e40*/  LOP3.LUT P2, RZ, R11, 0xff, RZ, 0xc0, !PT ;  /* 0x000000ff0bff7812 */ /* 0x000fe2000784c0ff */
[C---:B------:R-:W-:Y:S01]  /*18e50*/  IMAD.IADD R0, R13.reuse, 0x1, R0 ;  /* 0x000000010d007824 */ /* 0x040fe200078e0200 */
[----:B------:R-:W-:Y:S01]  /*18e60*/  ULDC.64 UR6, c[0x0][0x650] ;  /* 0x0001940000067ab9 */ /* 0x000fe20000000a00 */
[----:B------:R-:W3:Y:S01]  /*18e70*/  LDL.LU R17, [R1+0x27c] ;  /* 0x00027c0001117983 */ /* 0x000ee20000300800 */
[----:B------:R-:W-:Y:S01]  /*18e80*/  BSSY B1, `(.L_x_434) ;  /* 0x000006f000017945 */ /* 0x000fe20003800000 */
[----:B------:R-:W-:Y:S01]  /*18e90*/  IMAD.MOV.U32 R5, RZ, RZ, -0x1 ;  /* 0xffffffffff057424 */ /* 0x000fe200078e00ff */
[----:B------:R-:W-:Y:S01]  /*18ea0*/  ISETP.GT.U32.AND P1, PT, R0, 0xf, PT ;  /* 0x0000000f0000780c */ /* 0x000fe20003f24070 */
[----:B------:R-:W-:Y:S01]  /*18eb0*/  IMAD.MOV.U32 R6, RZ, RZ, -0x1 ;  /* 0xffffffffff067424 */ /* 0x000fe200078e00ff */
[----:B------:R-:W-:Y:S02]  /*18ec0*/  SHF.R.U32.HI R2, RZ, 0x4, R0 ;  /* 0x00000004ff027819 */ /* 0x000fe40000011600 */
[----:B------:R-:W-:-:S02]  /*18ed0*/  ISETP.LT.U32.AND P1, PT, R13, 0x10, P1 ;  /* 0x000000100d00780c */ /* 0x000fc40000f21070 */
[----:B------:R-:W-:Y:S01]  /*18ee0*/  LOP3.LUT R2, R2, 0x1, RZ, 0xc0, !PT ;  /* 0x0000000102027812 */ /* 0x000fe200078ec0ff */
[----:B------:R-:W0:Y:S01]  /*18ef0*/  @P2 S2R R4, SR_CgaCtaId ;  /* 0x0000000000042919 */ /* 0x000e220000008800 */
[----:B------:R-:W-:Y:S02]  /*18f00*/  @P2 MOV R3, 0x400 ;  /* 0x0000040000032802 */ /* 0x000fe40000000f00 */
[----:B------:R-:W-:Y:S02]  /*18f10*/  LOP3.LUT R0, R0, 0xf, RZ, 0xc0, !PT ;  /* 0x0000000f00007812 */ /* 0x000fe400078ec0ff */
[----:B------:R-:W-:Y:S02]  /*18f20*/  PRMT R11, RZ, 0x7610, R11 ;  /* 0x00007610ff0b7816 */ /* 0x000fe4000000000b */
[----:B0-----:R-:W-:Y:S01]  /*18f30*/  @P2 LEA R3, R4, R3, 0x18 ;  /* 0x0000000304032211 */ /* 0x001fe200078ec0ff */
[----:B------:R-:W-:-:S03]  /*18f40*/  IMAD.MOV.U32 R4, RZ, RZ, -0x1 ;  /* 0xffffffffff047424 */ /* 0x000fc600078e00ff */
[----:B------:R0:W-:Y:S01]  /*18f50*/  @P2 SYNCS.ARRIVE.TRANS64.A1T0 RZ, [R3+URZ+0x118], RZ ;  /* 0x000118ff03ff29a7 */ /* 0x0001e2000810003f */
[----:B------:R-:W-:-:S04]  /*18f60*/  ISETP.NE.U32.AND P2, PT, R2, 0x1, PT ;  /* 0x000000010200780c */ /* 0x000fc80003f45070 */
[----:B------:R-:W-:Y:S02]  /*18f70*/  ISETP.GT.U32.AND P2, PT, R13, 0xf, !P2 ;  /* 0x0000000f0d00780c */ /* 0x000fe40005744070 */
[----:B0-----:R-:W-:Y:S02]  /*18f80*/  SEL R3, RZ, 0x1, !P1 ;  /* 0x00000001ff037807 */ /* 0x001fe40004800000 */
[----:B------:R-:W-:-:S04]  /*18f90*/  SEL R2, RZ, 0x1, !P2 ;  /* 0x00000001ff027807 */ /* 0x000fc80005000000 */
[----:B------:R-:W-:Y:S02]  /*18fa0*/  LOP3.LUT R8, R2, R8, R3, 0x96, !PT ;  /* 0x0000000802087212 */ /* 0x000fe400078e9603 */
[----:B------:R-:W-:Y:S02]  /*18fb0*/  PRMT R2, RZ, 0x7610, R2 ;  /* 0x00007610ff027816 */ /* 0x000fe40000000002 */
[----:B---3--:R-:W-:-:S04]  /*18fc0*/  IADD3 R17, P5, R17, UR22, RZ ;  /* 0x0000001611117c10 */ /* 0x008fc8000ffbe0ff */
[----:B--2---:R-:W-:Y:S01]  /*18fd0*/  IADD3.X R18, R18, UR16, RZ, P5, !PT ;  /* 0x0000001012127c10 */ /* 0x004fe2000affe4ff */
[----:B------:R0:W-:Y:S01]  /*18fe0*/  STL [R1+0x27c], R17 ;  /* 0x00027c1101007387 */ /* 0x0001e20000100800 */
[----:B------:R-:W-:-:S03]  /*18ff0*/  ISETP.GE.U32.AND P5, PT, R17, UR6, PT ;  /* 0x0000000611007c0c */ /* 0x000fc6000bfa6070 */
[----:B------:R0:W-:Y:S01]  /*19000*/  STL [R1+0x278], R18 ;  /* 0x0002781201007387 */ /* 0x0001e20000100800 */
[----:B------:R-:W-:-:S13]  /*19010*/  ISETP.GE.U32.AND.EX P1, PT, R18, UR7, PT, P5 ;  /* 0x0000000712007c0c */ /* 0x000fda000bf26150 */
[----:B0-----:R-:W-:Y:S05]  /*19020*/  @P1 BRA `(.L_x_435) ;  /* 0x0000000400501947 */ /* 0x001fea0003800000 */
[----:B------:R-:W-:Y:S01]  /*19030*/  ULDC.64 UR6, c[0x0][0x628] ;  /* 0x00018a0000067ab9 */ /* 0x000fe20000000a00 */
[----:B------:R-:W0:Y:S01]  /*19040*/  S2R R12, SR_CTAID.X ;  /* 0x00000000000c7919 */ /* 0x000e220000002500 */
[----:B------:R-:W-:Y:S01]  /*19050*/  ISETP.NE.U32.AND P1, PT, RZ, UR6, PT ;  /* 0x00000006ff007c0c */ /* 0x000fe2000bf25070 */
[----:B------:R-:W-:Y:S01]  /*19060*/  ULDC UR9, c[0x0][0x630] ;  /* 0x00018c0000097ab9 */ /* 0x000fe20000000800 */
[----:B------:R-:W-:Y:S01]  /*19070*/  IMAD.MOV.U32 R2, RZ, RZ, R17 ;  /* 0x000000ffff027224 */ /* 0x000fe200078e0011 */
[----:B------:R-:W1:Y:S01]  /*19080*/  S2R R9, SR_CTAID.Y ;  /* 0x0000000000097919 */ /* 0x000e620000002600 */
[----:B------:R-:W-:Y:S01]  /*19090*/  ISETP.NE.AND.EX P1, PT, RZ, UR7, PT, P1 ;  /* 0x00000007ff007c0c */ /* 0x000fe2000bf25310 */
[----:B------:R-:W-:-:S12]  /*190a0*/  IMAD.MOV.U32 R3, RZ, RZ, R18 ;  /* 0x000000ffff037224 */ /* 0x000fd800078e0012 */
[----:B------:R-:W-:Y:S05]  /*190b0*/  @!P1 BRA `(.L_x_436) ;  /* 0x0000000000289947 */ /* 0x000fea0003800000 */
[----:B------:R-:W-:Y:S02]  /*190c0*/  ULDC UR8, c[0x0][0x634] ;  /* 0x00018d0000087ab9 */ /* 0x000fe40000000800 */
[----:B------:R-:W-:-:S05]  /*190d0*/  IADD3 R7, P1, R17, UR8, RZ ;  /* 0x0000000811077c10 */ /* 0x000fca000ff3e0ff */
[----:B------:R-:W-:-:S04]  /*190e0*/  IMAD.X R15, RZ, RZ, R18, P1 ;  /* 0x000000ffff0f7224 */ /* 0x000fc800008e0612 */
[----:B------:R-:W-:-:S04]  /*190f0*/  IMAD.WIDE.U32 R4, R15, UR6, RZ ;  /* 0x000000060f047c25 */ /* 0x000fc8000f8e00ff */
[----:B------:R-:W-:-:S04]  /*19100*/  IMAD.WIDE.U32 R4, P1, R7, UR7, R4 ;  /* 0x0000000707047c25 */ /* 0x000fc8000f820004 */
[----:B------:R-:W-:-:S04]  /*19110*/  IMAD.WIDE.U32 R6, R7, UR6, RZ ;  /* 0x0000000607067c25 */ /* 0x000fc8000f8e00ff */
[----:B------:R-:W-:Y:S01]  /*19120*/  IMAD.X R3, RZ, RZ, RZ, P1 ;  /* 0x000000ffff037224 */ /* 0x000fe200008e06ff */
[----:B------:R-:W-:Y:S01]  /*19130*/  IADD3 RZ, P1, R7, R4, RZ ;  /* 0x0000000407ff7210 */ /* 0x000fe20007f3e0ff */
[----:B------:R-:W-:-:S04]  /*19140*/  IMAD.MOV.U32 R2, RZ, RZ, R5 ;  /* 0x000000ffff027224 */ /* 0x000fc800078e0005 */
[----:B------:R-:W-:-:S08]  /*19150*/  IMAD.WIDE.U32.X R2, R15, UR7, R2, P1 ;  /* 0x000000070f027c25 */ /* 0x000fd000088e0402 */
.L_x_436:
[--C-:B------:R-:W-:Y:S01]  /*19160*/  SHF.R.U64 R6, R2, UR9, R3.reuse ;  /* 0x0000000902067c19 */ /* 0x100fe20008001203 */
[----:B------:R-:W-:Y:S01]  /*19170*/  ULDC.64 UR6, c[0x0][0x620] ;  /* 0x0001880000067ab9 */ /* 0x000fe20000000a00 */
[----:B------:R-:W-:Y:S01]  /*19180*/  SHF.R.U32.HI R2, RZ, UR9, R3 ;  /* 0x00000009ff027c19 */ /* 0x000fe20008011603 */
[----:B------:R-:W-:Y:S01]  /*19190*/  IMAD.MOV.U32 R3, RZ, RZ, R18 ;  /* 0x000000ffff037224 */ /* 0x000fe200078e0012 */
[----:B------:R-:W-:Y:S01]  /*191a0*/  IADD3 R5, P1, RZ, -R6, RZ ;  /* 0x80000006ff057210 */ /* 0x000fe20007f3e0ff */
[----:B------:R-:W2:Y:S01]  /*191b0*/  LDC R19, c[0x0][0x144] ;  /* 0x00005100ff137b82 */ /* 0x000ea20000000800 */
[----:B0-----:R-:W-:Y:S01]  /*191c0*/  I2FP.F32.U32 R7, R12 ;  /* 0x0000000c00077245 */ /* 0x001fe20000201000 */
[----:B------:R-:W-:Y:S01]  /*191d0*/  ULDC.64 UR10, c[0x0][0x640] ;  /* 0x00019000000a7ab9 */ /* 0x000fe20000000a00 */
[----:B------:R-:W-:Y:S01]  /*191e0*/  ULDC UR8, c[0x0][0x608] ;  /* 0x0001820000087ab9 */ /* 0x000fe20000000800 */
[----:B------:R-:W-:Y:S01]  /*191f0*/  IMAD.X R2, RZ, RZ, ~R2, P1 ;  /* 0x000000ffff027224 */ /* 0x000fe200008e0e02 */
[----:B------:R-:W-:-:S03]  /*19200*/  ISETP.NE.U32.AND P1, PT, RZ, UR10, PT ;  /* 0x0000000aff007c0c */ /* 0x000fc6000bf25070 */
[----:B------:R-:W-:Y:S01]  /*19210*/  IMAD R4, R2, UR6, RZ ;  /* 0x0000000602047c24 */ /* 0x000fe2000f8e02ff */
[----:B------:R-:W0:Y:S01]  /*19220*/  LDC R14, c[0x0][0x148] ;  /* 0x00005200ff0e7b82 */ /* 0x000e220000000800 */
[----:B------:R-:W-:Y:S01]  /*19230*/  IMAD.MOV.U32 R2, RZ, RZ, R17 ;  /* 0x000000ffff027224 */ /* 0x000fe200078e0011 */
[----:B------:R-:W-:-:S03]  /*19240*/  ISETP.NE.AND.EX P1, PT, RZ, UR11, PT, P1 ;  /* 0x0000000bff007c0c */ /* 0x000fc6000bf25310 */
[----:B------:R-:W-:Y:S01]  /*19250*/  IMAD.WIDE.U32 R2, R5, UR6, R2 ;  /* 0x0000000605027c25 */ /* 0x000fe2000f8e0002 */
[----:B------:R-:W-:-:S03]  /*19260*/  ULDC UR6, c[0x0][0x150] ;  /* 0x0000540000067ab9 */ /* 0x000fc60000000800 */
[----:B------:R-:W-:Y:S02]  /*19270*/  IMAD R5, R5, UR7, R4 ;  /* 0x0000000705057c24 */ /* 0x000fe4000f8e0204 */
[----:B------:R-:W-:Y:S01]  /*19280*/  FMUL R4, R7, UR6 ;  /* 0x0000000607047c20 */ /* 0x000fe20008400000 */
[----:B------:R-:W-:Y:S01]  /*19290*/  ULDC UR6, c[0x0][0x618] ;  /* 0x0001860000067ab9 */ /* 0x000fe20000000800 */
[----:B------:R-:W-:Y:S01]  /*192a0*/  ULDC UR7, c[0x0][0x154] ;  /* 0x0000550000077ab9 */ /* 0x000fe20000000800 */
[----:B------:R-:W-:-:S03]  /*192b0*/  IMAD.IADD R3, R3, 0x1, R5 ;  /* 0x0000000103037824 */ /* 0x000fc600078e0205 */
[----:B------:R-:W3:Y:S02]  /*192c0*/  F2I.U32.TRUNC.NTZ R4, R4 ;  /* 0x0000000400047305 */ /* 0x000ee4000020f000 */
[----:B------:R-:W-:Y:S02]  /*192d0*/  SHF.R.U64 R7, R2, UR6, R3 ;  /* 0x0000000602077c19 */ /* 0x000fe40008001203 */
[----:B-1----:R-:W-:-:S05]  /*192e0*/  I2FP.F32.U32 R2, R9 ;  /* 0x0000000900027245 */ /* 0x002fca0000201000 */
[----:B------:R-:W-:Y:S01]  /*192f0*/  FMUL R5, R2, UR7 ;  /* 0x0000000702057c20 */ /* 0x000fe20008400000 */
[----:B------:R-:W-:Y:S01]  /*19300*/  SHF.R.U32.HI R2, RZ, UR6, R3 ;  /* 0x00000006ff027c19 */ /* 0x000fe20008011603 */
[----:B------:R-:W-:Y:S02]  /*19310*/  ULDC UR6, c[0x0][0x658] ;  /* 0x0001960000067ab9 */ /* 0x000fe40000000800 */
[----:B------:R1:W4:Y:S01]  /*19320*/  F2I.U32.TRUNC.NTZ R18, R5 ;  /* 0x0000000500127305 */ /* 0x000322000020f000 */
[----:B------:R-:W-:Y:S01]  /*19330*/  SHF.R.U64 R16, R7, UR8, R2 ;  /* 0x0000000807107c19 */ /* 0x000fe20008001202 */
[----:B---3--:R-:W-:Y:S01]  /*19340*/  IMAD.MOV R4, RZ, RZ, -R4 ;  /* 0x000000ffff047224 */ /* 0x008fe200078e0a04 */
[----:B------:R-:W-:-:S03]  /*19350*/  SHF.R.U32.HI R3, RZ, UR8, R2 ;  /* 0x00000008ff037c19 */ /* 0x000fc60008011602 */
[----:B--2---:R-:W-:Y:S01]  /*19360*/  IMAD R19, R19, R4, R12 ;  /* 0x0000000413137224 */ /* 0x004fe200078e020c */
[--C-:B------:R-:W-:Y:S02]  /*19370*/  SHF.R.U64 R15, R16, UR6, R3.reuse ;  /* 0x00000006100f7c19 */ /* 0x100fe40008001203 */
[----:B------:R-:W-:-:S03]  /*19380*/  SHF.R.U32.HI R17, RZ, UR6, R3 ;  /* 0x00000006ff117c19 */ /* 0x000fc60008011603 */
[----:B------:R-:W-:Y:S02]  /*19390*/  IMAD.MOV.U32 R2, RZ, RZ, R15 ;  /* 0x000000ffff027224 */ /* 0x000fe400078e000f */
[----:B------:R-:W-:Y:S01]  /*193a0*/  IMAD.MOV.U32 R3, RZ, RZ, R17 ;  /* 0x000000ffff037224 */ /* 0x000fe200078e0011 */
[----:B01--4-:R-:W-:Y:S06]  /*193b0*/  @!P1 BRA `(.L_x_437) ;  /* 0x0000000000289947 */ /* 0x013fec0003800000 */
[----:B------:R-:W-:Y:S02]  /*193c0*/  ULDC UR6, c[0x0][0x64c] ;  /* 0x0001930000067ab9 */ /* 0x000fe40000000800 */
[----:B------:R-:W-:-:S05]  /*193d0*/  IADD3 R3, P1, R15, UR6, RZ ;  /* 0x000000060f037c10 */ /* 0x000fca000ff3e0ff */
[----:B------:R-:W-:-:S04]  /*193e0*/  IMAD.X R17, RZ, RZ, R17, P1 ;  /* 0x000000ffff117224 */ /* 0x000fc800008e0611 */
[----:B------:R-:W-:-:S04]  /*193f0*/  IMAD.WIDE.U32 R4, R17, UR10, RZ ;  /* 0x0000000a11047c25 */ /* 0x000fc8000f8e00ff */
[----:B------:R-:W-:-:S04]  /*19400*/  IMAD.WIDE.U32 R4, P1, R3, UR11, R4 ;  /* 0x0000000b03047c25 */ /* 0x000fc8000f820004 */
[----:B------:R-:W-:-:S04]  /*19410*/  IMAD.WIDE.U32 R2, R3, UR10, RZ ;  /* 0x0000000a03027c25 */ /* 0x000fc8000f8e00ff */
[----:B------:R-:W-:Y:S01]  /*19420*/  IMAD.MOV.U32 R2, RZ, RZ, R5 ;  /* 0x000000ffff027224 */ /* 0x000fe200078e0005 */
[----:B------:R-:W-:Y:S01]  /*19430*/  IADD3 RZ, P2, R3, R4, RZ ;  /* 0x0000000403ff7210 */ /* 0x000fe20007f5e0ff */
[----:B------:R-:W-:-:S04]  /*19440*/  IMAD.X R3, RZ, RZ, RZ, P1 ;  /* 0x000000ffff037224 */ /* 0x000fc800008e06ff */
[----:B------:R-:W-:-:S08]  /*19450*/  IMAD.WIDE.U32.X R2, R17, UR11, R2, P2 ;  /* 0x0000000b11027c25 */ /* 0x000fd000090e0402 */
.L_x_437:
[----:B------:R-:W-:Y:S01]  /*19460*/  ULDC UR6, c[0x0][0x648] ;  /* 0x0001920000067ab9 */ /* 0x000fe20000000800 */
[----:B------:R-:W-:Y:S01]  /*19470*/  LOP3.LUT R16, R16, UR19, RZ, 0xc0, !PT ;  /* 0x0000001310107c12 */ /* 0x000fe2000f8ec0ff */
[----:B------:R-:W-:Y:S01]  /*19480*/  IMAD.MOV R18, RZ, RZ, -R18 ;  /* 0x000000ffff127224 */ /* 0x000fe200078e0a12 */
[----:B------:R-:W-:Y:S01]  /*19490*/  SHF.R.U64 R3, R2, UR6, R3 ;  /* 0x0000000602037c19 */ /* 0x000fe20008001203 */
[----:B------:R-:W-:Y:S01]  /*194a0*/  ULDC UR6, c[0x0][0x638] ;  /* 0x00018e0000067ab9 */ /* 0x000fe20000000800 */
[----:B------:R-:W-:Y:S01]  /*194b0*/  LOP3.LUT R12, R7, UR4, RZ, 0xc0, !PT ;  /* 0x00000004070c7c12 */ /* 0x000fe2000f8ec0ff */
[----:B------:R-:W-:Y:S01]  /*194c0*/  @P3 IMAD R19, R14, R18, R9 ;  /* 0x000000120e133224 */ /* 0x000fe200078e0209 */
[----:B------:R-:W-:Y:S01]  /*194d0*/  ULDC UR7, c[0x0][0x610] ;  /* 0x0001840000077ab9 */ /* 0x000fe20000000800 */
[----:B------:R-:W-:Y:S02]  /*194e0*/  IMAD.MOV R2, RZ, RZ, -R3 ;  /* 0x000000ffff027224 */ /* 0x000fe400078e0a03 */
[----:B------:R-:W-:-:S02]  /*194f0*/  IMAD R4, R3, UR5, R16 ;  /* 0x0000000503047c24 */ /* 0x000fc4000f8e0210 */
[----:B------:R-:W-:Y:S01]  /*19500*/  IMAD R15, R2, UR6, R15 ;  /* 0x00000006020f7c24 */ /* 0x000fe2000f8e020f */
[----:B------:R-:W-:Y:S01]  /*19510*/  ULDC UR6, c[0x0][0x600] ;  /* 0x0001800000067ab9 */ /* 0x000fe20000000800 */
[----:B------:R-:W-:Y:S02]  /*19520*/  IMAD R4, R4, UR7, R19 ;  /* 0x0000000704047c24 */ /* 0x000fe4000f8e0213 */
[----:B------:R-:W-:Y:S02]  /*19530*/  IMAD R15, R15, UR6, R12 ;  /* 0x000000060f0f7c24 */ /* 0x000fe4000f8e020c */
[----:B------:R-:W-:-:S03]  /*19540*/  IMAD.MOV.U32 R2, RZ, RZ, 0x1 ;  /* 0x00000001ff027424 */ /* 0x000fc600078e00ff */
[----:B------:R-:W-:Y:S02]  /*19550*/  SEL R5, R15, R4, !P3 ;  /* 0x000000040f057207 */ /* 0x000fe40005800000 */
[----:B------:R-:W-:-:S07]  /*19560*/  SEL R4, R4, R15, !P3 ;  /* 0x0000000f04047207 */ /* 0x000fce0005800000 */
.L_x_435:
[----:B------:R-:W-:Y:S05]  /*19570*/  BSYNC B1 ;  /* 0x0000000000017941 */ /* 0x000fea0003800000 */
.L_x_434:
[----:B------:R-:W-:-:S13]  /*19580*/  LOP3.LUT P1, RZ, R2, 0xff, RZ, 0xc0, !PT ;  /* 0x000000ff02ff7812 */ /* 0x000fda000782c0ff */
[----:B------:R-:W-:Y:S05]  /*19590*/  @P1 BRA `(.L_x_438) ;  /* 0xfffffff400301947 */ /* 0x000fea000383ffff */
[----:B------:R-:W-:Y:S05]  /*195a0*/  BSYNC B0 ;  /* 0x0000000000007941 */ /* 0x000fea0003800000 */
.L_x_426:
[----:B------:R-:W-:-:S03]  /*195b0*/  UMOV UR6, 0xffffffff ;  /* 0xffffffff00067882 */ /* 0x000fc60000000000 */
[----:B------:R-:W-:Y:S05]  /*195c0*/  BRA.DIV UR6, `(.L_x_439) ;  /* 0x0000000a06d87947 */ /* 0x000fea000b800000 */
[----:B------:R-:W-:-:S13]  /*195d0*/  ELECT P0, URZ, PT ;  /* 0x00000000003f782f */ /* 0x000fda0003800000 */
.L_x_465:
[----:B------:R-:W-:Y:S04]  /*195e0*/  BSSY B0, `(.L_x_440) ;  /* 0x0000098000007945 */ /* 0x000fe80003800000 */
[----:B------:R-:W-:Y:S05]  /*195f0*/  @!P0 BRA `(.L_x_441) ;  /* 0x0000000800588947 */ /* 0x000fea0003800000 */
[----:B------:R-:W-:-:S04]  /*19600*/  ULOP3.LUT UR6, UR13, 0x2, URZ, 0xfc, !UPT ;  /* 0x000000020d067892 */ /* 0x000fc8000f8efc3f */
[----:B------:R-:W-:-:S06]  /*19610*/  UISETP.NE.AND UP0, UPT, UR6, 0x3, UPT ;  /* 0x000000030600788c */ /* 0x000fcc000bf05270 */
[----:B------:R-:W-:-:S13]  /*19620*/  PLOP3.LUT P0, PT, PT, PT, UP0, 0x80, 0x0 ;  /* 0x000000000000781c */ /* 0x000fda0003f0f008 */
[----:B------:R-:W-:Y:S05]  /*19630*/  @!P0 BRA `(.L_x_442) ;  /* 0x0000000000048947 */ /* 0x000fea0003800000 */
[----:B------:R-:W-:Y:S01]  /*19640*/  BPT.TRAP 0x1 ;  /* 0x000000040000795c */ /* 0x000fe20000300000 */
.L_x_442:
[----:B------:R-:W0:Y:S01]  /*19650*/  S2R R3, SR_CgaCtaId ;  /* 0x0000000000037919 */ /* 0x000e220000008800 */
[----:B------:R-:W-:-:S04]  /*19660*/  MOV R2, 0x400 ;  /* 0x0000040000027802 */ /* 0x000fc80000000f00 */
[----:B0-----:R-:W-:Y:S02]  /*19670*/  LEA R3, R3, R2, 0x18 ;  /* 0x0000000203037211 */ /* 0x001fe400078ec0ff */
[----:B------:R-:W-:-:S03]  /*19680*/  SHF.L.U32 R2, R8, 0x1f, RZ ;  /* 0x0000001f08027819 */ /* 0x000fc600000006ff */
[----:B------:R-:W-:-:S04]  /*19690*/  VIADD R3, R3, 0x80 ;  /* 0x0000008003037836 */ /* 0x000fc80000000000 */
[C---:B------:R-:W-:Y:S02]  /*196a0*/  IMAD R7, R0.reuse, 0x8, R3 ;  /* 0x0000000800077824 */ /* 0x040fe400078e0203 */
[----:B------:R-:W-:Y:S02]  /*196b0*/  VIADD R0, R0, 0x1 ;  /* 0x0000000100007836 */ /* 0x000fe40000000000 */
[----:B------:R-:W0:Y:S03]  /*196c0*/  SYNCS.PHASECHK.TRANS64.TRYWAIT P0, [R7+URZ], R2 ;  /* 0x00000002070075a7 */ /* 0x000e26000800017f */
[----:B------:R-:W-:-:S04]  /*196d0*/  ISETP.NE.AND P1, PT, R0, 0x10, PT ;  /* 0x000000100000780c */ /* 0x000fc80003f25270 */
[----:B------:R-:W-:Y:S02]  /*196e0*/  SEL R5, RZ, 0x1, P1 ;  /* 0x00000001ff057807 */ /* 0x000fe40000800000 */
[----:B------:R-:W-:Y:S02]  /*196f0*/  SEL R0, R0, RZ, P1 ;  /* 0x000000ff00007207 */ /* 0x000fe40000800000 */
[----:B------:R-:W-:-:S03]  /*19700*/  LOP3.LUT R5, R8, R5, RZ, 0x3c, !PT ;  /* 0x0000000508057212 */ /* 0x000fc600078e3cff */
[----:B------:R-:W-:Y:S01]  /*19710*/  IMAD R9, R0, 0x8, R3 ;  /* 0x0000000800097824 */ /* 0x000fe200078e0203 */
[----:B------:R-:W-:Y:S01]  /*19720*/  SHF.L.U32 R4, R5, 0x1f, RZ ;  /* 0x0000001f05047819 */ /* 0x000fe200000006ff */
[----:B0-----:R-:W-:Y:S06]  /*19730*/  @!P0 BRA `(.L_x_443) ;  /* 0x0000000800a08947 */ /* 0x001fec0003800000 */
.L_x_466:
[----:B------:R-:W1:Y:S01]  /*19740*/  SYNCS.PHASECHK.TRANS64.TRYWAIT P0, [R9+URZ], R4 ;  /* 0x00000004090075a7 */ /* 0x000e62000800017f */
[----:B------:R-:W-:-:S05]  /*19750*/  VIADD R0, R0, 0x1 ;  /* 0x0000000100007836 */ /* 0x000fca0000000000 */
[----:B------:R-:W-:-:S04]  /*19760*/  ISETP.NE.AND P1, PT, R0, 0x10, PT ;  /* 0x000000100000780c */ /* 0x000fc80003f25270 */
[----:B0-----:R-:W-:Y:S02]  /*19770*/  SEL R2, RZ, 0x1, P1 ;  /* 0x00000001ff027807 */ /* 0x001fe40000800000 */
[----:B------:R-:W-:Y:S02]  /*19780*/  SEL R0, R0, RZ, P1 ;  /* 0x000000ff00007207 */ /* 0x000fe40000800000 */
[----:B------:R-:W-:-:S03]  /*19790*/  LOP3.LUT R7, R5, R2, RZ, 0x3c, !PT ;  /* 0x0000000205077212 */ /* 0x000fc600078e3cff */
[----:B------:R-:W-:Y:S01]  /*197a0*/  IMAD R6, R0, 0x8, R3 ;  /* 0x0000000800067824 */ /* 0x000fe200078e0203 */
[----:B------:R-:W-:Y:S01]  /*197b0*/  SHF.L.U32 R5, R7, 0x1f, RZ ;  /* 0x0000001f07057819 */ /* 0x000fe200000006ff */
[----:B-1----:R-:W-:Y:S06]  /*197c0*/  @!P0 BRA `(.L_x_444) ;  /* 0x0000000800908947 */ /* 0x002fec0003800000 */
.L_x_467:
[----:B------:R-:W1:Y:S01]  /*197d0*/  SYNCS.PHASECHK.TRANS64.TRYWAIT P0, [R6+URZ], R5 ;  /* 0x00000005060075a7 */ /* 0x000e62000800017f */
[----:B------:R-:W-:-:S05]  /*197e0*/  VIADD R0, R0, 0x1 ;  /* 0x0000000100007836 */ /* 0x000fca0000000000 */
[----:B------:R-:W-:-:S04]  /*197f0*/  ISETP.NE.AND P1, PT, R0, 0x10, PT ;  /* 0x000000100000780c */ /* 0x000fc80003f25270 */
[----:B------:R-:W-:Y:S02]  /*19800*/  SEL R2, RZ, 0x1, P1 ;  /* 0x00000001ff027807 */ /* 0x000fe40000800000 */
[----:B------:R-:W-:Y:S02]  /*19810*/  SEL R0, R0, RZ, P1 ;  /* 0x000000ff00007207 */ /* 0x000fe40000800000 */
[----:B------:R-:W-:-:S03]  /*19820*/  LOP3.LUT R7, R7, R2, RZ, 0x3c, !PT ;  /* 0x0000000207077212 */ /* 0x000fc600078e3cff */
[----:B0-----:R-:W-:Y:S01]  /*19830*/  IMAD R9, R0, 0x8, R3 ;  /* 0x0000000800097824 */ /* 0x001fe200078e0203 */
[----:B------:R-:W-:Y:S01]  /*19840*/  SHF.L.U32 R4, R7, 0x1f, RZ ;  /* 0x0000001f07047819 */ /* 0x000fe200000006ff */
[----:B-1----:R-:W-:Y:S06]  /*19850*/  @!P0 BRA `(.L_x_445) ;  /* 0x0000000800808947 */ /* 0x002fec0003800000 */
.L_x_468:
        /* <DEDUP_REMOVED lines=9> */
.L_x_469:
        /* <DEDUP_REMOVED lines=9> */
.L_x_470:
        /* <DEDUP_REMOVED lines=9> */
.L_x_471:
        /* <DEDUP_REMOVED lines=9> */
.L_x_472:
        /* <DEDUP_REMOVED lines=9> */
.L_x_473:
        /* <DEDUP_REMOVED lines=9> */
.L_x_474:
        /* <DEDUP_REMOVED lines=9> */
.L_x_475:
        /* <DEDUP_REMOVED lines=9> */
.L_x_476:
        /* <DEDUP_REMOVED lines=9> */
.L_x_477:
        /* <DEDUP_REMOVED lines=9> */
.L_x_478:
        /* <DEDUP_REMOVED lines=9> */
.L_x_479:
[----:B------:R-:W1:Y:S01]  /*19e90*/  SYNCS.PHASECHK.TRANS64.TRYWAIT P0, [R6+URZ], R5 ;  /* 0x00000005060075a7 */ /* 0x000e62000800017f */
[----:B------:R-:W-:-:S05]  /*19ea0*/  VIADD R0, R0, 0x1 ;  /* 0x0000000100007836 */ /* 0x000fca0000000000 */
[----:B------:R-:W-:-:S04]  /*19eb0*/  ISETP.NE.AND P1, PT, R0, 0x10, PT ;  /* 0x000000100000780c */ /* 0x000fc80003f25270 */
[----:B------:R-:W-:Y:S02]  /*19ec0*/  SEL R2, RZ, 0x1, P1 ;  /* 0x00000001ff027807 */ /* 0x000fe40000800000 */
[----:B------:R-:W-:Y:S02]  /*19ed0*/  SEL R0, R0, RZ, P1 ;  /* 0x000000ff00007207 */ /* 0x000fe40000800000 */
[----:B------:R-:W-:Y:S01]  /*19ee0*/  LOP3.LUT R2, R7, R2, RZ, 0x3c, !PT ;  /* 0x0000000207027212 */ /* 0x000fe200078e3cff */
[----:B-1----:R-:W-:Y:S06]  /*19ef0*/  @!P0 BRA `(.L_x_457) ;  /* 0x0000000400c88947 */ /* 0x002fec0003800000 */
.L_x_480:
[----:B------:R-:W-:Y:S01]  /*19f00*/  IMAD R3, R0, 0x8, R3 ;  /* 0x0000000800037824 */ /* 0x000fe200078e0203 */
[----:B------:R-:W-:-:S07]  /*19f10*/  SHF.L.U32 R0, R2, 0x1f, RZ ;  /* 0x0000001f02007819 */ /* 0x000fce00000006ff */
.L_x_458:
[----:B--2---:R2:W3:Y:S02]  /*19f20*/  SYNCS.PHASECHK.TRANS64.TRYWAIT P0, [R3+URZ], R0 ;  /* 0x00000000030075a7 */ /* 0x0044e4000800017f */
[----:B---3--:R-:W-:Y:S05]  /*19f30*/  @!P0 NANOSLEEP.SYNCS 0x989680 ;  /* 0x009896800000895d */ /* 0x008fea0003900000 */
[----:B------:R-:W3:Y:S02]  /*19f40*/  @!P0 SYNCS.PHASECHK.TRANS64 P0, [R3+URZ], R0 ;  /* 0x00000000030085a7 */ /* 0x000ee4000800007f */
[----:B---3--:R-:W-:Y:S05]  /*19f50*/  @!P0 BRA `(.L_x_458) ;  /* 0xfffffffc00f08947 */ /* 0x008fea000383ffff */
.L_x_441:
[----:B------:R-:W-:Y:S05]  /*19f60*/  BSYNC B0 ;  /* 0x0000000000007941 */ /* 0x000fea0003800000 */
.L_x_440:
[----:B------:R-:W-:Y:S05]  /*19f70*/  EXIT ;  /* 0x000000000000794d */ /* 0x000fea0003800000 */
.L_x_18:
[----:B--2---:R-:W-:-:S04]  /*19f80*/  IMAD.U32 R3, RZ, RZ, UR7 ;  /* 0x00000007ff037e24 */ /* 0x004fc8000f8e00ff */
[----:B------:R2:W4:Y:S03]  /*19f90*/  SYNCS.PHASECHK.TRANS64.TRYWAIT P0, [R3+URZ], R0 ;  /* 0x00000000030075a7 */ /* 0x000526000800017f */
[----:B----4-:R-:W-:Y:S05]  /*19fa0*/  @!P0 NANOSLEEP.SYNCS 0x989680 ;  /* 0x009896800000895d */ /* 0x010fea0003900000 */
[----:B------:R-:W4:Y:S02]  /*19fb0*/  @!P0 SYNCS.PHASECHK.TRANS64 P0, [R3+URZ], R0 ;  /* 0x00000000030085a7 */ /* 0x000f24000800007f */
[----:B----4-:R-:W-:Y:S05]  /*19fc0*/  @!P0 BRA `(.L_x_18) ;  /* 0xfffffffc00ec8947 */ /* 0x010fea000383ffff */
[----:B------:R-:W-:Y:S05]  /*19fd0*/  BRA `(.L_x_17) ;  /* 0xfffffe8400587947 */ /* 0x000fea000383ffff */
.L_x_24:
[----:B-----5:R2:W-:Y:S02]  /*19fe0*/  STL [R1+0x288], R0 ;  /* 0x0002880001007387 */ /* 0x0205e40000100800 */
[----:B--2---:R-:W-:-:S04]  /*19ff0*/  IMAD.U32 R0, RZ, RZ, UR9 ;  /* 0x00000009ff007e24 */ /* 0x004fc8000f8e00ff */
[----:B------:R2:W0:Y:S03]  /*1a000*/  SYNCS.PHASECHK.TRANS64.TRYWAIT P0, [R0+URZ], R229 ;  /* 0x000000e5000075a7 */ /* 0x000426000800017f */
[----:B0-----:R-:W-:Y:S05]  /*1a010*/  @!P0 NANOSLEEP.SYNCS 0x989680 ;  /* 0x009896800000895d */ /* 0x001fea0003900000 */
[----:B------:R2:W0:Y:S02]  /*1a020*/  @!P0 SYNCS.PHASECHK.TRANS64 P0, [R0+URZ], R229 ;  /* 0x000000e5000085a7 */ /* 0x000424000800007f */
[----:B--2---:R2:W5:Y:S02]  /*1a030*/  LDL.LU R0, [R1+0x288] ;  /* 0x0002880001007983 */ /* 0x0045640000300800 */
[----:B0-2---:R-:W-:Y:S05]  /*1a040*/  @!P0 BRA `(.L_x_24) ;  /* 0xfffffffc00e48947 */ /* 0x005fea000383ffff */
[----:B------:R-:W-:Y:S05]  /*1a050*/  BRA `(.L_x_23) ;  /* 0xfffffea8003c7947 */ /* 0x000fea000383ffff */
.L_x_427:
[----:B------:R-:W-:Y:S01]  /*1a060*/  BSSY B1, `(.L_x_459) ;  /* 0x0000006000017945 */ /* 0x000fe20003800000 */
[----:B------:R-:W-:-:S07]  /*1a070*/  IMAD.MOV.U32 R2, RZ, RZ, -0x1 ;  /* 0xffffffffff027424 */ /* 0x000fce00078e00ff */
[----:B------:R-:W-:Y:S05]  /*1a080*/  WARPSYNC.COLLECTIVE R2, `(.L_x_460) ;  /* 0x00000000020c7348 */ /* 0x000fea0003c00000 */
[----:B------:R-:W-:Y:S02]  /*1a090*/  ELECT P1, UR62, PT ;  /* 0x00000000003e782f */ /* 0x000fe40003820000 */
[----:B------:R-:W-:Y:S01]  /*1a0a0*/  MOV R2, UR62 ;  /* 0x0000003e00027c02 */ /* 0x000fe20008000f00 */
[----:B------:R-:W-:Y:S10]  /*1a0b0*/  ENDCOLLECTIVE ;  /* 0x000000000000791b */ /* 0x000ff40003800000 */
.L_x_460:
[----:B------:R-:W-:Y:S05]  /*1a0c0*/  BSYNC B1 ;  /* 0x0000000000017941 */ /* 0x000fea0003800000 */
.L_x_459:
[----:B------:R-:W-:Y:S05]  /*1a0d0*/  BRA `(.L_x_461) ;  /* 0xffffffe8006c7947 */ /* 0x000fea000383ffff */
.L_x_430:
[----:B0-----:R0:W1:Y:S02]  /*1a0e0*/  SYNCS.PHASECHK.TRANS64.TRYWAIT P1, [R12+URZ+0x80], R5 ;  /* 0x000080050c0075a7 */ /* 0x001064000802017f */
[----:B-1----:R-:W-:Y:S05]  /*1a0f0*/  @!P1 NANOSLEEP.SYNCS 0x989680 ;  /* 0x009896800000995d */ /* 0x002fea0003900000 */
[----:B------:R-:W1:Y:S02]  /*1a100*/  @!P1 SYNCS.PHASECHK.TRANS64 P1, [R12+URZ+0x80], R5 ;  /* 0x000080050c0095a7 */ /* 0x000e64000802007f */
[----:B-1----:R-:W-:Y:S05]  /*1a110*/  @!P1 BRA `(.L_x_430) ;  /* 0xfffffffc00f09947 */ /* 0x002fea000383ffff */
[----:B------:R-:W-:Y:S05]  /*1a120*/  BRA `(.L_x_462) ;  /* 0xffffffe800a07947 */ /* 0x000fea000383ffff */
.L_x_439:
[----:B------:R-:W-:Y:S01]  /*1a130*/  BSSY B0, `(.L_x_463) ;  /* 0x0000006000007945 */ /* 0x000fe20003800000 */
[----:B------:R-:W-:-:S07]  /*1a140*/  IMAD.MOV.U32 R2, RZ, RZ, -0x1 ;  /* 0xffffffffff027424 */ /* 0x000fce00078e00ff */
[----:B------:R-:W-:Y:S05]  /*1a150*/  WARPSYNC.COLLECTIVE R2, `(.L_x_464) ;  /* 0x00000000020c7348 */ /* 0x000fea0003c00000 */
[----:B------:R-:W-:Y:S02]  /*1a160*/  ELECT P1, UR62, PT ;  /* 0x00000000003e782f */ /* 0x000fe40003820000 */
[----:B------:R-:W-:Y:S01]  /*1a170*/  MOV R2, UR62 ;  /* 0x0000003e00027c02 */ /* 0x000fe20008000f00 */
[----:B------:R-:W-:Y:S10]  /*1a180*/  ENDCOLLECTIVE ;  /* 0x000000000000791b */ /* 0x000ff40003800000 */
.L_x_464:
[----:B------:R-:W-:Y:S05]  /*1a190*/  BSYNC B0 ;  /* 0x0000000000007941 */ /* 0x000fea0003800000 */
.L_x_463:
[----:B------:R-:W-:Y:S01]  /*1a1a0*/  PLOP3.LUT P0, PT, P1, PT, PT, 0x80, 0x0 ;  /* 0x000000000000781c */ /* 0x000fe20000f0f070 */
[----:B------:R-:W-:-:S12]  /*1a1b0*/  BRA `(.L_x_465) ;  /* 0xfffffff400087947 */ /* 0x000fd8000383ffff */
.L_x_443:
[----:B0-----:R0:W1:Y:S02]  /*1a1c0*/  SYNCS.PHASECHK.TRANS64.TRYWAIT P0, [R7+URZ], R2 ;  /* 0x00000002070075a7 */ /* 0x001064000800017f */
[----:B-1----:R-:W-:Y:S05]  /*1a1d0*/  @!P0 NANOSLEEP.SYNCS 0x989680 ;  /* 0x009896800000895d */ /* 0x002fea0003900000 */
[----:B------:R-:W1:Y:S02]  /*1a1e0*/  @!P0 SYNCS.PHASECHK.TRANS64 P0, [R7+URZ], R2 ;  /* 0x00000002070085a7 */ /* 0x000e64000800007f */
[----:B-1----:R-:W-:Y:S05]  /*1a1f0*/  @!P0 BRA `(.L_x_443) ;  /* 0xfffffffc00f08947 */ /* 0x002fea000383ffff */
[----:B------:R-:W-:Y:S05]  /*1a200*/  BRA `(.L_x_466) ;  /* 0xfffffff4004c7947 */ /* 0x000fea000383ffff */
.L_x_444:
[----:B0-----:R0:W1:Y:S02]  /*1a210*/  SYNCS.PHASECHK.TRANS64.TRYWAIT P0, [R9+URZ], R4 ;  /* 0x00000004090075a7 */ /* 0x001064000800017f */
[----:B-1----:R-:W-:Y:S05]  /*1a220*/  @!P0 NANOSLEEP.SYNCS 0x989680 ;  /* 0x009896800000895d */ /* 0x002fea0003900000 */
[----:B------:R-:W1:Y:S02]  /*1a230*/  @!P0 SYNCS.PHASECHK.TRANS64 P0, [R9+URZ], R4 ;  /* 0x00000004090085a7 */ /* 0x000e64000800007f */
[----:B-1----:R-:W-:Y:S05]  /*1a240*/  @!P0 BRA `(.L_x_444) ;  /* 0xfffffffc00f08947 */ /* 0x002fea000383ffff */
[----:B------:R-:W-:Y:S05]  /*1a250*/  BRA `(.L_x_467) ;  /* 0xfffffff4005c7947 */ /* 0x000fea000383ffff */
.L_x_445:
[----:B0-----:R0:W1:Y:S02]  /*1a260*/  SYNCS.PHASECHK.TRANS64.TRYWAIT P0, [R6+URZ], R5 ;  /* 0x00000005060075a7 */ /* 0x001064000800017f */
[----:B-1----:R-:W-:Y:S05]  /*1a270*/  @!P0 NANOSLEEP.SYNCS 0x989680 ;  /* 0x009896800000895d */ /* 0x002fea0003900000 */
[----:B------:R-:W1:Y:S02]  /*1a280*/  @!P0 SYNCS.PHASECHK.TRANS64 P0, [R6+URZ], R5 ;  /* 0x00000005060085a7 */ /* 0x000e64000800007f */
[----:B-1----:R-:W-:Y:S05]  /*1a290*/  @!P0 BRA `(.L_x_445) ;  /* 0xfffffffc00f08947 */ /* 0x002fea000383ffff */
[----:B------:R-:W-:Y:S05]  /*1a2a0*/  BRA `(.L_x_468) ;  /* 0xfffffff4006c7947 */ /* 0x000fea000383ffff */
.L_x_446:
[----:B0-----:R0:W1:Y:S02]  /*1a2b0*/  SYNCS.PHASECHK.TRANS64.TRYWAIT P0, [R9+URZ], R4 ;  /* 0x00000004090075a7 */ /* 0x001064000800017f */
[----:B-1----:R-:W-:Y:S05]  /*1a2c0*/  @!P0 NANOSLEEP.SYNCS 0x989680 ;  /* 0x009896800000895d */ /* 0x002fea0003900000 */
[----:B------:R-:W1:Y:S02]  /*1a2d0*/  @!P0 SYNCS.PHASECHK.TRANS64 P0, [R9+URZ], R4 ;  /* 0x00000004090085a7 */ /* 0x000e64000800007f */
[----:B-1----:R-:W-:Y:S05]  /*1a2e0*/  @!P0 BRA `(.L_x_446) ;  /* 0xfffffffc00f08947 */ /* 0x002fea000383ffff */
[----:B------:R-:W-:Y:S05]  /*1a2f0*/  BRA `(.L_x_469) ;  /* 0xfffffff4007c7947 */ /* 0x000fea000383ffff */
.L_x_447:
[----:B0-----:R0:W1:Y:S02]  /*1a300*/  SYNCS.PHASECHK.TRANS64.TRYWAIT P0, [R6+URZ], R5 ;  /* 0x00000005060075a7 */ /* 0x001064000800017f */
[----:B-1----:R-:W-:Y:S05]  /*1a310*/  @!P0 NANOSLEEP.SYNCS 0x989680 ;  /* 0x009896800000895d */ /* 0x002fea0003900000 */
[----:B------:R-:W1:Y:S02]  /*1a320*/  @!P0 SYNCS.PHASECHK.TRANS64 P0, [R6+URZ], R5 ;  /* 0x00000005060085a7 */ /* 0x000e64000800007f */
[----:B-1----:R-:W-:Y:S05]  /*1a330*/  @!P0 BRA `(.L_x_447) ;  /* 0xfffffffc00f08947 */ /* 0x002fea000383ffff */
[----:B------:R-:W-:Y:S05]  /*1a340*/  BRA `(.L_x_470) ;  /* 0xfffffff4008c7947 */ /* 0x000fea000383ffff */
.L_x_448:
[----:B0-----:R0:W1:Y:S02]  /*1a350*/  SYNCS.PHASECHK.TRANS64.TRYWAIT P0, [R9+URZ], R4 ;  /* 0x00000004090075a7 */ /* 0x001064000800017f */
[----:B-1----:R-:W-:Y:S05]  /*1a360*/  @!P0 NANOSLEEP.SYNCS 0x989680 ;  /* 0x009896800000895d */ /* 0x002fea0003900000 */
[----:B------:R-:W1:Y:S02]  /*1a370*/  @!P0 SYNCS.PHASECHK.TRANS64 P0, [R9+URZ], R4 ;  /* 0x00000004090085a7 */ /* 0x000e64000800007f */
[----:B-1----:R-:W-:Y:S05]  /*1a380*/  @!P0 BRA `(.L_x_448) ;  /* 0xfffffffc00f08947 */ /* 0x002fea000383ffff */
[----:B------:R-:W-:Y:S05]  /*1a390*/  BRA `(.L_x_471) ;  /* 0xfffffff4009c7947 */ /* 0x000fea000383ffff */
.L_x_449:
[----:B0-----:R0:W1:Y:S02]  /*1a3a0*/  SYNCS.PHASECHK.TRANS64.TRYWAIT P0, [R6+URZ], R5 ;  /* 0x00000005060075a7 */ /* 0x001064000800017f */
[----:B-1----:R-:W-:Y:S05]  /*1a3b0*/  @!P0 NANOSLEEP.SYNCS 0x989680 ;  /* 0x009896800000895d */ /* 0x002fea0003900000 */
[----:B------:R-:W1:Y:S02]  /*1a3c0*/  @!P0 SYNCS.PHASECHK.TRANS64 P0, [R6+URZ], R5 ;  /* 0x00000005060085a7 */ /* 0x000e64000800007f */
[----:B-1----:R-:W-:Y:S05]  /*1a3d0*/  @!P0 BRA `(.L_x_449) ;  /* 0xfffffffc00f08947 */ /* 0x002fea000383ffff */
[----:B------:R-:W-:Y:S05]  /*1a3e0*/  BRA `(.L_x_472) ;  /* 0xfffffff400ac7947 */ /* 0x000fea000383ffff */
.L_x_450:
[----:B0-----:R0:W1:Y:S02]  /*1a3f0*/  SYNCS.PHASECHK.TRANS64.TRYWAIT P0, [R9+URZ], R4 ;  /* 0x00000004090075a7 */ /* 0x001064000800017f */
[----:B-1----:R-:W-:Y:S05]  /*1a400*/  @!P0 NANOSLEEP.SYNCS 0x989680 ;  /* 0x009896800000895d */ /* 0x002fea0003900000 */
[----:B------:R-:W1:Y:S02]  /*1a410*/  @!P0 SYNCS.PHASECHK.TRANS64 P0, [R9+URZ], R4 ;  /* 0x00000004090085a7 */ /* 0x000e64000800007f */
[----:B-1----:R-:W-:Y:S05]  /*1a420*/  @!P0 BRA `(.L_x_450) ;  /* 0xfffffffc00f08947 */ /* 0x002fea000383ffff */
[----:B------:R-:W-:Y:S05]  /*1a430*/  BRA `(.L_x_473) ;  /* 0xfffffff400bc7947 */ /* 0x000fea000383ffff */
.L_x_451:
[----:B0-----:R0:W1:Y:S02]  /*1a440*/  SYNCS.PHASECHK.TRANS64.TRYWAIT P0, [R6+URZ], R5 ;  /* 0x00000005060075a7 */ /* 0x001064000800017f */
[----:B-1----:R-:W-:Y:S05]  /*1a450*/  @!P0 NANOSLEEP.SYNCS 0x989680 ;  /* 0x009896800000895d */ /* 0x002fea0003900000 */
[----:B------:R-:W1:Y:S02]  /*1a460*/  @!P0 SYNCS.PHASECHK.TRANS64 P0, [R6+URZ], R5 ;  /* 0x00000005060085a7 */ /* 0x000e64000800007f */
[----:B-1----:R-:W-:Y:S05]  /*1a470*/  @!P0 BRA `(.L_x_451) ;  /* 0xfffffffc00f08947 */ /* 0x002fea000383ffff */
[----:B------:R-:W-:Y:S05]  /*1a480*/  BRA `(.L_x_474) ;  /* 0xfffffff400cc7947 */ /* 0x000fea000383ffff */
.L_x_452:
[----:B0-----:R0:W1:Y:S02]  /*1a490*/  SYNCS.PHASECHK.TRANS64.TRYWAIT P0, [R9+URZ], R4 ;  /* 0x00000004090075a7 */ /* 0x001064000800017f */
[----:B-1----:R-:W-:Y:S05]  /*1a4a0*/  @!P0 NANOSLEEP.SYNCS 0x989680 ;  /* 0x009896800000895d */ /* 0x002fea0003900000 */
[----:B------:R-:W1:Y:S02]  /*1a4b0*/  @!P0 SYNCS.PHASECHK.TRANS64 P0, [R9+URZ], R4 ;  /* 0x00000004090085a7 */ /* 0x000e64000800007f */
[----:B-1----:R-:W-:Y:S05]  /*1a4c0*/  @!P0 BRA `(.L_x_452) ;  /* 0xfffffffc00f08947 */ /* 0x002fea000383ffff */
[----:B------:R-:W-:Y:S05]  /*1a4d0*/  BRA `(.L_x_475) ;  /* 0xfffffff400dc7947 */ /* 0x000fea000383ffff */
.L_x_453:
[----:B0-----:R0:W1:Y:S02]  /*1a4e0*/  SYNCS.PHASECHK.TRANS64.TRYWAIT P0, [R6+URZ], R5 ;  /* 0x00000005060075a7 */ /* 0x001064000800017f */
[----:B-1----:R-:W-:Y:S05]  /*1a4f0*/  @!P0 NANOSLEEP.SYNCS 0x989680 ;  /* 0x009896800000895d */ /* 0x002fea0003900000 */
[----:B------:R-:W1:Y:S02]  /*1a500*/  @!P0 SYNCS.PHASECHK.TRANS64 P0, [R6+URZ], R5 ;  /* 0x00000005060085a7 */ /* 0x000e64000800007f */
[----:B-1----:R-:W-:Y:S05]  /*1a510*/  @!P0 BRA `(.L_x_453) ;  /* 0xfffffffc00f08947 */ /* 0x002fea000383ffff */
[----:B------:R-:W-:Y:S05]  /*1a520*/  BRA `(.L_x_476) ;  /* 0xfffffff400ec7947 */ /* 0x000fea000383ffff */
.L_x_454:
[----:B0-----:R0:W1:Y:S02]  /*1a530*/  SYNCS.PHASECHK.TRANS64.TRYWAIT P0, [R9+URZ], R4 ;  /* 0x00000004090075a7 */ /* 0x001064000800017f */
[----:B-1----:R-:W-:Y:S05]  /*1a540*/  @!P0 NANOSLEEP.SYNCS 0x989680 ;  /* 0x009896800000895d */ /* 0x002fea0003900000 */
[----:B------:R-:W1:Y:S02]  /*1a550*/  @!P0 SYNCS.PHASECHK.TRANS64 P0, [R9+URZ], R4 ;  /* 0x00000004090085a7 */ /* 0x000e64000800007f */
[----:B-1----:R-:W-:Y:S05]  /*1a560*/  @!P0 BRA `(.L_x_454) ;  /* 0xfffffffc00f08947 */ /* 0x002fea000383ffff */
[----:B------:R-:W-:Y:S05]  /*1a570*/  BRA `(.L_x_477) ;  /* 0xfffffff400fc7947 */ /* 0x000fea000383ffff */
.L_x_455:
[----:B0-----:R0:W1:Y:S02]  /*1a580*/  SYNCS.PHASECHK.TRANS64.TRYWAIT P0, [R6+URZ], R5 ;  /* 0x00000005060075a7 */ /* 0x001064000800017f */
[----:B-1----:R-:W-:Y:S05]  /*1a590*/  @!P0 NANOSLEEP.SYNCS 0x989680 ;  /* 0x009896800000895d */ /* 0x002fea0003900000 */
[----:B------:R-:W1:Y:S02]  /*1a5a0*/  @!P0 SYNCS.PHASECHK.TRANS64 P0, [R6+URZ], R5 ;  /* 0x00000005060085a7 */ /* 0x000e64000800007f */
[----:B-1----:R-:W-:Y:S05]  /*1a5b0*/  @!P0 BRA `(.L_x_455) ;  /* 0xfffffffc00f08947 */ /* 0x002fea000383ffff */
[----:B------:R-:W-:Y:S05]  /*1a5c0*/  BRA `(.L_x_478) ;  /* 0xfffffff8000c7947 */ /* 0x000fea000383ffff */
.L_x_456:
[----:B0-----:R0:W1:Y:S02]  /*1a5d0*/  SYNCS.PHASECHK.TRANS64.TRYWAIT P0, [R9+URZ], R4 ;  /* 0x00000004090075a7 */ /* 0x001064000800017f */
[----:B-1----:R-:W-:Y:S05]  /*1a5e0*/  @!P0 NANOSLEEP.SYNCS 0x989680 ;  /* 0x009896800000895d */ /* 0x002fea0003900000 */
[----:B------:R-:W1:Y:S02]  /*1a5f0*/  @!P0 SYNCS.PHASECHK.TRANS64 P0, [R9+URZ], R4 ;  /* 0x00000004090085a7 */ /* 0x000e64000800007f */
[----:B-1----:R-:W-:Y:S05]  /*1a600*/  @!P0 BRA `(.L_x_456) ;  /* 0xfffffffc00f08947 */ /* 0x002fea000383ffff */
[----:B------:R-:W-:Y:S05]  /*1a610*/  BRA `(.L_x_479) ;  /* 0xfffffff8001c7947 */ /* 0x000fea000383ffff */
.L_x_457:
[----:B-1----:R1:W2:Y:S02]  /*1a620*/  SYNCS.PHASECHK.TRANS64.TRYWAIT P0, [R6+URZ], R5 ;  /* 0x00000005060075a7 */ /* 0x0022a4000800017f */
[----:B--2---:R-:W-:Y:S05]  /*1a630*/  @!P0 NANOSLEEP.SYNCS 0x989680 ;  /* 0x009896800000895d */ /* 0x004fea0003900000 */
[----:B------:R-:W2:Y:S02]  /*1a640*/  @!P0 SYNCS.PHASECHK.TRANS64 P0, [R6+URZ], R5 ;  /* 0x00000005060085a7 */ /* 0x000ea4000800007f */
[----:B--2---:R-:W-:Y:S05]  /*1a650*/  @!P0 BRA `(.L_x_457) ;  /* 0xfffffffc00f08947 */ /* 0x004fea000383ffff */
[----:B------:R-:W-:Y:S05]  /*1a660*/  BRA `(.L_x_480) ;  /* 0xfffffff800247947 */ /* 0x000fea000383ffff */
.L_x_481:
[----:B------:R-:W-:-:S00]  /*1a670*/  BRA `(.L_x_481) ;  /* 0xfffffffc00fc7947 */ /* 0x000fc0000383ffff */
[----:B------:R-:W-:-:S00]  /*1a680*/  NOP ;  /* 0x0000000000007918 */ /* 0x000fc00000000000 */
[----:B------:R-:W-:-:S00]  /*1a690*/  NOP ;  /* 0x0000000000007918 */ /* 0x000fc00000000000 */
[----:B------:R-:W-:-:S00]  /*1a6a0*/  NOP ;  /* 0x0000000000007918 */ /* 0x000fc00000000000 */
[----:B------:R-:W-:-:S00]  /*1a6b0*/  NOP ;  /* 0x0000000000007918 */ /* 0x000fc00000000000 */
[----:B------:R-:W-:-:S00]  /*1a6c0*/  NOP ;  /* 0x0000000000007918 */ /* 0x000fc00000000000 */
[----:B------:R-:W-:-:S00]  /*1a6d0*/  NOP ;  /* 0x0000000000007918 */ /* 0x000fc00000000000 */
[----:B------:R-:W-:-:S00]  /*1a6e0*/  NOP ;  /* 0x0000000000007918 */ /* 0x000fc00000000000 */
[----:B------:R-:W-:-:S00]  /*1a6f0*/  NOP ;  /* 0x0000000000007918 */ /* 0x000fc00000000000 */
.L_x_482:


//--------------------- .nv.shared._ZN7cutlass13device_kernelINS_4gemm6kernel13GemmUniversalIN4cute5tupleIJiiiiEEENS1_10collective13CollectiveMmaINS1_37MainloopSm90TmaGmmaWarpSpecializedFP8ILi16ENS5_IJNS4_1CILi1EEESB_SB_EEENS1_35KernelTmaWarpSpecializedCooperativeEEENS5_IJNSA_ILi256EEENSA_ILi192EEENSA_ILi32EEEEEENS_12float_e4m3_tENS5_IJlSB_lEEESJ_SK_NS4_8TiledMMAINS4_8MMA_AtomIJNS4_4SM904GMMA31MMA_64x192x32_F32E4M3E4M3_SS_TNILNSO_7ScaleInE1ELSQ_1EEEEEENS4_6LayoutINS5_IJNSA_ILi2EEESB_SB_EEENS5_IJSB_NSA_ILi0EEESW_EEEEENS5_IJNS4_10UnderscoreESZ_SZ_EEEEENS4_13SM90_TMA_LOADENS4_14ComposedLayoutINS4_7SwizzleILi1ELi4ELi3EEENS4_18smem_ptr_flag_bitsILi8EEENST_INS5_IJNSA_ILi8EEESH_EEENS5_IJSH_SB_EEEEEEEvNS4_8identityES12_S1C_vS1D_EENS_8epilogue10collective6detail29Sm90TmaWarpSpecializedAdapterINS1G_15DefaultEpilogueISJ_SK_SK_NS1F_6thread17LinearCombinationISJ_Li1EffLNS1K_9ScaleType4KindE0ELNS_15FloatRoundStyleE2ESJ_EENS1_15EpilogueDefaultEEEEEvvEEEEvNT_6ParamsE --------------------------
	.section	.nv.shared._ZN7cutlass13device_kernelINS_4gemm6kernel13GemmUniversalIN4cute5tupleIJiiiiEEENS1_10collective13CollectiveMmaINS1_37MainloopSm90TmaGmmaWarpSpecializedFP8ILi16ENS5_IJNS4_1CILi1EEESB_SB_EEENS1_35KernelTmaWarpSpecializedCooperativeEEENS5_IJNSA_ILi256EEENSA_ILi192EEENSA_ILi32EEEEEENS_12float_e4m3_tENS5_IJlSB_lEEESJ_SK_NS4_8TiledMMAINS4_8MMA_AtomIJNS4_4SM904GMMA31MMA_64x192x32_F32E4M3E4M3_SS_TNILNSO_7ScaleInE1ELSQ_1EEEEEENS4_6LayoutINS5_IJNSA_ILi2EEESB_SB_EEENS5_IJSB_NSA_ILi0EEESW_EEEEENS5_IJNS4_10UnderscoreESZ_SZ_EEEEENS4_13SM90_TMA_LOADENS4_14ComposedLayoutINS4_7SwizzleILi1ELi4ELi3EEENS4_18smem_ptr_flag_bitsILi8EEENST_INS5_IJNSA_ILi8EEESH_EEENS5_IJSH_SB_EEEEEEEvNS4_8identityES12_S1C_vS1D_EENS_8epilogue10collective6detail29Sm90TmaWarpSpecializedAdapterINS1G_15DefaultEpilogueISJ_SK_SK_NS1F_6thread17LinearCombinationISJ_Li1EffLNS1K_9ScaleType4KindE0ELNS_15FloatRoundStyleE2ESJ_EENS1_15EpilogueDefaultEEEEEvvEEEEvNT_6ParamsE,"aw",@nobits
	.sectionflags	@""
	.align	16
	.zero		1024


//--------------------- .nv.shared.reserved.0     --------------------------
	.section	.nv.shared.reserved.0,"aw",@nobits
	.weak		__nv_reservedSMEM_offset_0_alias
	.size		__nv_reservedSMEM_offset_0_alias, 0, 0
	.other		__nv_reservedSMEM_offset_0_alias,@"STO_CUDA_RESERVED_SHARED STV_DEFAULT"
__nv_reservedSMEM_offset_0_alias:
	.zero		0


//--------------------- .nv.global                --------------------------
	.section	.nv.global,"aw",@nobits
.nv.global:
	.type		_ZN39_INTERNAL_c3c05c31_4_k_cu_d2fc6db3_82124cute1_E,@object
	.size		_ZN39_INTERNAL_c3c05c31_4_k_cu_d2fc6db3_82124cute1_E,(_ZN39_INTERNAL_c3c05c31_4_k_cu_d2fc6db3_82124cuda3std3__45__cpo6cbeginE - _ZN39_INTERNAL_c3c05c31_4_k_cu_d2fc6db3_82124cute1_E)
_ZN39_INTERNAL_c3c05c31_4_k_cu_d2fc6db3_82124cute1_E:
	.zero		1
	.type		_ZN39_INTERNAL_c3c05c31_4_k_cu_d2fc6db3_82124cuda3std3__45__cpo6cbeginE,@object
	.size		_ZN39_INTERNAL_c3c05c31_4_k_cu_d2fc6db3_82124cuda3std3__45__cpo6cbeginE,(_ZN39_INTERNAL_c3c05c31_4_k_cu_d2fc6db3_82124cuda3std3__48in_placeE - _ZN39_INTERNAL_c3c05c31_4_k_cu_d2fc6db3_82124cuda3std3__45__cpo6cbeginE)
_ZN39_INTERNAL_c3c05c31_4_k_cu_d2fc6db3_82124cuda3std3__45__cpo6cbeginE:
	.zero		1
	.type		_ZN39_INTERNAL_c3c05c31_4_k_cu_d2fc6db3_82124cuda3std3__48in_placeE,@object
	.size		_ZN39_INTERNAL_c3c05c31_4_k_cu_d2fc6db3_82124cuda3std3__48in_placeE,(_ZN39_INTERNAL_c3c05c31_4_k_cu_d2fc6db3_82124cuda3std6ranges3__45__cpo9iter_moveE - _ZN39_INTERNAL_c3c05c31_4_k_cu_d2fc6db3_82124cuda3std3__48in_placeE)
_ZN39_INTERNAL_c3c05c31_4_k_cu_d2fc6db3_82124cuda3std3__48in_placeE:
	.zero		1
	.type		_ZN39_INTERNAL_c3c05c31_4_k_cu_d2fc6db3_82124cuda3std6ranges3__45__cpo9iter_moveE,@object
	.size		_ZN39_INTERNAL_c3c05c31_4_k_cu_d2fc6db3_82124cuda3std6ranges3__45__cpo9iter_moveE,(_ZN39_INTERNAL_c3c05c31_4_k_cu_d2fc6db3_82124cuda3std3__45__cpo5beginE - _ZN39_INTERNAL_c3c05c31_4_k_cu_d2fc6db3_82124cuda3std6ranges3__45__cpo9iter_moveE)
_ZN39_INTERNAL_c3c05c31_4_k_cu_d2fc6db3_82124cuda3std6ranges3__45__cpo9iter_moveE:
	.zero		1
	.type		_ZN39_INTERNAL_c3c05c31_4_k_cu_d2fc6db3_82124cuda3std3__45__cpo5beginE,@object
	.size		_ZN39_INTERNAL_c3c05c31_4_k_cu_d2fc6db3_82124cuda3std3__45__cpo5beginE,(_ZN39_INTERNAL_c3c05c31_4_k_cu_d2fc6db3_82124cuda3std3__441_GLOBAL__N__c3c05c31_4_k_cu_d2fc6db3_82126ignoreE - _ZN39_INTERNAL_c3c05c31_4_k_cu_d2fc6db3_82124cuda3std3__45__cpo5beginE)
_ZN39_INTERNAL_c3c05c31_4_k_cu_d2fc6db3_82124cuda3std3__45__cpo5beginE:
	.zero		1
	.type		_ZN39_INTERNAL_c3c05c31_4_k_cu_d2fc6db3_82124cuda3std3__441_GLOBAL__N__c3c05c31_4_k_cu_d2fc6db3_82126ignoreE,@object
	.size		_ZN39_INTERNAL_c3c05c31_4_k_cu_d2fc6db3_82124cuda3std3__441_GLOBAL__N__c3c05c31_4_k_cu_d2fc6db3_82126ignoreE,(_ZN39_INTERNAL_c3c05c31_4_k_cu_d2fc6db3_82124cute7productE - _ZN39_INTERNAL_c3c05c31_4_k_cu_d2fc6db3_82124cuda3std3__441_GLOBAL__N__c3c05c31_4_k_cu_d2fc6db3_82126ignoreE)
_ZN39_INTERNAL_c3c05c31_4_k_cu_d2fc6db3_82124cuda3std3__441_GLOBAL__N__c3c05c31_4_k_cu_d2fc6db3_82126ignoreE:
	.zero		1
	.type		_ZN39_INTERNAL_c3c05c31_4_k_cu_d2fc6db3_82124cute7productE,@object
	.size		_ZN39_INTERNAL_c3c05c31_4_k_cu_d2fc6db3_82124cute7productE,(_ZN39_INTERNAL_c3c05c31_4_k_cu_d2fc6db3_82124cuda3std3__45__cpo3endE - _ZN39_INTERNAL_c3c05c31_4_k_cu_d2fc6db3_82124cute7productE)
_ZN39_INTERNAL_c3c05c31_4_k_cu_d2fc6db3_82124cute7productE:
	.zero		1
	.type		_ZN39_INTERNAL_c3c05c31_4_k_cu_d2fc6db3_82124cuda3std3__45__cpo3endE,@object
	.size		_ZN39_INTERNAL_c3c05c31_4_k_cu_d2fc6db3_82124cuda3std3__45__cpo3endE,(_ZN39_INTERNAL_c3c05c31_4_k_cu_d2fc6db3_82124cuda3std3__419piecewise_constructE - _ZN39_INTERNAL_c3c05c31_4_k_cu_d2fc6db3_82124cuda3std3__45__cpo3endE)
_ZN39_INTERNAL_c3c05c31_4_k_cu_d2fc6db3_82124cuda3std3__45__cpo3endE:
	.zero		1
	.type		_ZN39_INTERNAL_c3c05c31_4_k_cu_d2fc6db3_82124cuda3std3__419piecewise_constructE,@object
	.size		_ZN39_INTERNAL_c3c05c31_4_k_cu_d2fc6db3_82124cuda3std3__419piecewise_constructE,(_ZN39_INTERNAL_c3c05c31_4_k_cu_d2fc6db3_82124cuda3std3__45__cpo4cendE - _ZN39_INTERNAL_c3c05c31_4_k_cu_d2fc6db3_82124cuda3std3__419piecewise_constructE)
_ZN39_INTERNAL_c3c05c31_4_k_cu_d2fc6db3_82124cuda3std3__419piecewise_constructE:
	.zero		1
	.type		_ZN39_INTERNAL_c3c05c31_4_k_cu_d2fc6db3_82124cuda3std3__45__cpo4cendE,@object
	.size		_ZN39_INTERNAL_c3c05c31_4_k_cu_d2fc6db3_82124cuda3std3__45__cpo4cendE,(_ZN39_INTERNAL_c3c05c31_4_k_cu_d2fc6db3_82124cuda3std6ranges3__45__cpo4swapE - _ZN39_INTERNAL_c3c05c31_4_k_cu_d2fc6db3_82124cuda3std3__45__cpo4cendE)
_ZN39_INTERNAL_c3c05c31_4_k_cu_d2fc6db3_82124cuda3std3__45__cpo4cendE:
	.zero		1
	.type		_ZN39_INTERNAL_c3c05c31_4_k_cu_d2fc6db3_82124cuda3std6ranges3__45__cpo4swapE,@object
	.size		_ZN39_INTERNAL_c3c05c31_4_k_cu_d2fc6db3_82124cuda3std6ranges3__45__cpo4swapE,(.L_7 - _ZN39_INTERNAL_c3c05c31_4_k_cu_d2fc6db3_82124cuda3std6ranges3__45__cpo4swapE)
_ZN39_INTERNAL_c3c05c31_4_k_cu_d2fc6db3_82124cuda3std6ranges3__45__cpo4swapE:
	.zero		1
.L_7:


//--------------------- .nv.constant0._ZN7cutlass13device_kernelINS_4gemm6kernel13GemmUniversalIN4cute5tupleIJiiiiEEENS1_10collective13CollectiveMmaINS1_37MainloopSm90TmaGmmaWarpSpecializedFP8ILi16ENS5_IJNS4_1CILi1EEESB_SB_EEENS1_35KernelTmaWarpSpecializedCooperativeEEENS5_IJNSA_ILi256EEENSA_ILi192EEENSA_ILi32EEEEEENS_12float_e4m3_tENS5_IJlSB_lEEESJ_SK_NS4_8TiledMMAINS4_8MMA_AtomIJNS4_4SM904GMMA31MMA_64x192x32_F32E4M3E4M3_SS_TNILNSO_7ScaleInE1ELSQ_1EEEEEENS4_6LayoutINS5_IJNSA_ILi2EEESB_SB_EEENS5_IJSB_NSA_ILi0EEESW_EEEEENS5_IJNS4_10UnderscoreESZ_SZ_EEEEENS4_13SM90_TMA_LOADENS4_14ComposedLayoutINS4_7SwizzleILi1ELi4ELi3EEENS4_18smem_ptr_flag_bitsILi8EEENST_INS5_IJNSA_ILi8EEESH_EEENS5_IJSH_SB_EEEEEEEvNS4_8identityES12_S1C_vS1D_EENS_8epilogue10collective6detail29Sm90TmaWarpSpecializedAdapterINS1G_15DefaultEpilogueISJ_SK_SK_NS1F_6thread17LinearCombinationISJ_Li1EffLNS1K_9ScaleType4KindE0ELNS_15FloatRoundStyleE2ESJ_EENS1_15EpilogueDefaultEEEEEvvEEEEvNT_6ParamsE --------------------------
	.section	.nv.constant0._ZN7cutlass13device_kernelINS_4gemm6kernel13GemmUniversalIN4cute5tupleIJiiiiEEENS1_10collective13CollectiveMmaINS1_37MainloopSm90TmaGmmaWarpSpecializedFP8ILi16ENS5_IJNS4_1CILi1EEESB_SB_EEENS1_35KernelTmaWarpSpecializedCooperativeEEENS5_IJNSA_ILi256EEENSA_ILi192EEENSA_ILi32EEEEEENS_12float_e4m3_tENS5_IJlSB_lEEESJ_SK_NS4_8TiledMMAINS4_8MMA_AtomIJNS4_4SM904GMMA31MMA_64x192x32_F32E4M3E4M3_SS_TNILNSO_7ScaleInE1ELSQ_1EEEEEENS4_6LayoutINS5_IJNSA_ILi2EEESB_SB_EEENS5_IJSB_NSA_ILi0EEESW_EEEEENS5_IJNS4_10UnderscoreESZ_SZ_EEEEENS4_13SM90_TMA_LOADENS4_14ComposedLayoutINS4_7SwizzleILi1ELi4ELi3EEENS4_18smem_ptr_flag_bitsILi8EEENST_INS5_IJNSA_ILi8EEESH_EEENS5_IJSH_SB_EEEEEEEvNS4_8identityES12_S1C_vS1D_EENS_8epilogue10collective6detail29Sm90TmaWarpSpecializedAdapterINS1G_15DefaultEpilogueISJ_SK_SK_NS1F_6thread17LinearCombinationISJ_Li1EffLNS1K_9ScaleType4KindE0ELNS_15FloatRoundStyleE2ESJ_EENS1_15EpilogueDefaultEEEEEvvEEEEvNT_6ParamsE,"a",@progbits
	.sectionflags	@""
	.align	4
.nv.constant0._ZN7cutlass13device_kernelINS_4gemm6kernel13GemmUniversalIN4cute5tupleIJiiiiEEENS1_10collective13CollectiveMmaINS1_37MainloopSm90TmaGmmaWarpSpecializedFP8ILi16ENS5_IJNS4_1CILi1EEESB_SB_EEENS1_35KernelTmaWarpSpecializedCooperativeEEENS5_IJNSA_ILi256EEENSA_ILi192EEENSA_ILi32EEEEEENS_12float_e4m3_tENS5_IJlSB_lEEESJ_SK_NS4_8TiledMMAINS4_8MMA_AtomIJNS4_4SM904GMMA31MMA_64x192x32_F32E4M3E4M3_SS_TNILNSO_7ScaleInE1ELSQ_1EEEEEENS4_6LayoutINS5_IJNSA_ILi2EEESB_SB_EEENS5_IJSB_NSA_ILi0EEESW_EEEEENS5_IJNS4_10UnderscoreESZ_SZ_EEEEENS4_13SM90_TMA_LOADENS4_14ComposedLayoutINS4_7SwizzleILi1ELi4ELi3EEENS4_18smem_ptr_flag_bitsILi8EEENST_INS5_IJNSA_ILi8EEESH_EEENS5_IJSH_SB_EEEEEEEvNS4_8identityES12_S1C_vS1D_EENS_8epilogue10collective6detail29Sm90TmaWarpSpecializedAdapterINS1G_15DefaultEpilogueISJ_SK_SK_NS1F_6thread17LinearCombinationISJ_Li1EffLNS1K_9ScaleType4KindE0ELNS_15FloatRoundStyleE2ESJ_EENS1_15EpilogueDefaultEEEEEvvEEEEvNT_6ParamsE:
	.zero		1664


//--------------------- SYMBOLS --------------------------

	.type		.nv.reservedSmem.offset0,@object
	.size		.nv.reservedSmem.offset0,0x4
